	.target	sm_90a

	.elftype	@"ET_EXEC"


//--------------------- .note.nv.tkinfo           --------------------------
	.section	.note.nv.tkinfo,"",@"SHT_NOTE"
	.sectionflags	@"SHF_NOTE_NV_TKINFO"
	.tkinfo
        /*0018*/ 	.word	0x00000002
        /*0030*/ 	.string	""
        /*0030*/ 	.string	"ptxas"
        /*0030*/ 	.string	"Cuda compilation tools, release 13.0, V13.0.88"
        /*0030*/ 	.string	"Build cuda_13.0.r13.0/compiler.36424714_0"
        /*0030*/ 	.string	"-arch sm_90a -m 64 "



//--------------------- .note.nv.cuinfo           --------------------------
	.section	.note.nv.cuinfo,"",@"SHT_NOTE"
	.sectionflags	@"SHF_NOTE_NV_CUINFO"
        /*0018*/ 	.short	0x0002
        /*001a*/ 	.short	0x005a
        /*001c*/ 	.short	0x0082
	.zero		2


//--------------------- .nv.info                  --------------------------
	.section	.nv.info,"",@"SHT_CUDA_INFO"
	.align	4


	//----- nvinfo : EIATTR_REGCOUNT
	.align		4
        /*0000*/ 	.byte	0x04, 0x2f
        /*0002*/ 	.short	(.L_12 - .L_11)
	.align		4
.L_11:
        /*0004*/ 	.word	index@(_ZN7cutlass13device_kernelINS_4gemm6kernel13GemmUniversalIN4cute5tupleIJiiiiEEENS1_10collective13CollectiveMmaINS1_37MainloopSm90TmaGmmaWarpSpecializedFP8ILi18ENS5_IJNS4_1CILi8EEENSA_ILi1EEESC_EEENS1_35KernelTmaWarpSpecializedCooperativeEEENS5_IJNSA_ILi128EEENSA_ILi256EEENSA_ILi32EEEEEENS_12float_e5m2_tENS5_IJlSC_lEEESK_SL_NS4_8TiledMMAINS4_8MMA_AtomIJNS4_4SM904GMMA31MMA_64x256x32_F32E5M2E5M2_SS_TNILNSP_7ScaleInE1ELSR_1EEEEEENS4_6LayoutINS5_IJNSA_ILi2EEESC_SC_EEENS5_IJSC_NSA_ILi0EEESX_EEEEENS5_IJNS4_10UnderscoreES10_S10_EEEEENS4_13SM90_TMA_LOADENS4_14ComposedLayoutINS4_7SwizzleILi1ELi4ELi3EEENS4_18smem_ptr_flag_bitsILi8EEENSU_INS5_IJSB_SI_EEENS5_IJSI_SC_EEEEEEEvNS4_8identityENS4_23SM90_TMA_LOAD_MULTICASTES1C_vS1D_EENS_8epilogue10collective6detail29Sm90TmaWarpSpecializedAdapterINS1H_15DefaultEpilogueISK_SL_SL_NS1G_6thread17LinearCombinationISK_Li1EffLNS1L_9ScaleType4KindE0ELNS_15FloatRoundStyleE2ESK_EENS1_15EpilogueDefaultEEEEEvvEEEEvNT_6ParamsE)
        /*0008*/ 	.word	0x000000a8


	//----- nvinfo : EIATTR_FRAME_SIZE
	.align		4
.L_12:
        /*000c*/ 	.byte	0x04, 0x11
        /*000e*/ 	.short	(.L_14 - .L_13)
	.align		4
.L_13:
        /*0010*/ 	.word	index@(_ZN7cutlass13device_kernelINS_4gemm6kernel13GemmUniversalIN4cute5tupleIJiiiiEEENS1_10collective13CollectiveMmaINS1_37MainloopSm90TmaGmmaWarpSpecializedFP8ILi18ENS5_IJNS4_1CILi8EEENSA_ILi1EEESC_EEENS1_35KernelTmaWarpSpecializedCooperativeEEENS5_IJNSA_ILi128EEENSA_ILi256EEENSA_ILi32EEEEEENS_12float_e5m2_tENS5_IJlSC_lEEESK_SL_NS4_8TiledMMAINS4_8MMA_AtomIJNS4_4SM904GMMA31MMA_64x256x32_F32E5M2E5M2_SS_TNILNSP_7ScaleInE1ELSR_1EEEEEENS4_6LayoutINS5_IJNSA_ILi2EEESC_SC_EEENS5_IJSC_NSA_ILi0EEESX_EEEEENS5_IJNS4_10UnderscoreES10_S10_EEEEENS4_13SM90_TMA_LOADENS4_14ComposedLayoutINS4_7SwizzleILi1ELi4ELi3EEENS4_18smem_ptr_flag_bitsILi8EEENSU_INS5_IJSB_SI_EEENS5_IJSI_SC_EEEEEEEvNS4_8identityENS4_23SM90_TMA_LOAD_MULTICASTES1C_vS1D_EENS_8epilogue10collective6detail29Sm90TmaWarpSpecializedAdapterINS1H_15DefaultEpilogueISK_SL_SL_NS1G_6thread17LinearCombinationISK_Li1EffLNS1L_9ScaleType4KindE0ELNS_15FloatRoundStyleE2ESK_EENS1_15EpilogueDefaultEEEEEvvEEEEvNT_6ParamsE)
        /*0014*/ 	.word	0x00000108


	//----- nvinfo : EIATTR_MIN_STACK_SIZE
	.align		4
.L_14:
        /*0018*/ 	.byte	0x04, 0x12
        /*001a*/ 	.short	(.L_16 - .L_15)
	.align		4
.L_15:
        /*001c*/ 	.word	index@(_ZN7cutlass13device_kernelINS_4gemm6kernel13GemmUniversalIN4cute5tupleIJiiiiEEENS1_10collective13CollectiveMmaINS1_37MainloopSm90TmaGmmaWarpSpecializedFP8ILi18ENS5_IJNS4_1CILi8EEENSA_ILi1EEESC_EEENS1_35KernelTmaWarpSpecializedCooperativeEEENS5_IJNSA_ILi128EEENSA_ILi256EEENSA_ILi32EEEEEENS_12float_e5m2_tENS5_IJlSC_lEEESK_SL_NS4_8TiledMMAINS4_8MMA_AtomIJNS4_4SM904GMMA31MMA_64x256x32_F32E5M2E5M2_SS_TNILNSP_7ScaleInE1ELSR_1EEEEEENS4_6LayoutINS5_IJNSA_ILi2EEESC_SC_EEENS5_IJSC_NSA_ILi0EEESX_EEEEENS5_IJNS4_10UnderscoreES10_S10_EEEEENS4_13SM90_TMA_LOADENS4_14ComposedLayoutINS4_7SwizzleILi1ELi4ELi3EEENS4_18smem_ptr_flag_bitsILi8EEENSU_INS5_IJSB_SI_EEENS5_IJSI_SC_EEEEEEEvNS4_8identityENS4_23SM90_TMA_LOAD_MULTICASTES1C_vS1D_EENS_8epilogue10collective6detail29Sm90TmaWarpSpecializedAdapterINS1H_15DefaultEpilogueISK_SL_SL_NS1G_6thread17LinearCombinationISK_Li1EffLNS1L_9ScaleType4KindE0ELNS_15FloatRoundStyleE2ESK_EENS1_15EpilogueDefaultEEEEEvvEEEEvNT_6ParamsE)
        /*0020*/ 	.word	0x00000108
.L_16:


//--------------------- .nv.compat                --------------------------
	.section	.nv.compat,"",@"SHT_CUDA_COMPAT_INFO"
	.align	4
        /*0000*/ 	.byte	0x02, 0x09, 0x01, 0x00, 0x02, 0x02, 0x04, 0x00, 0x02, 0x05, 0x05, 0x00, 0x03, 0x07, 0x01, 0x01
        /*0010*/ 	.byte	0x02, 0x03, 0x01, 0x00, 0x02, 0x06, 0x01, 0x00, 0x04, 0x0b, 0x08, 0x00, 0x00, 0x00, 0x00, 0x00
        /*0020*/ 	.byte	0x00, 0x00, 0x00, 0x00


//--------------------- .nv.info._ZN7cutlass13device_kernelINS_4gemm6kernel13GemmUniversalIN4cute5tupleIJiiiiEEENS1_10collective13CollectiveMmaINS1_37MainloopSm90TmaGmmaWarpSpecializedFP8ILi18ENS5_IJNS4_1CILi8EEENSA_ILi1EEESC_EEENS1_35KernelTmaWarpSpecializedCooperativeEEENS5_IJNSA_ILi128EEENSA_ILi256EEENSA_ILi32EEEEEENS_12float_e5m2_tENS5_IJlSC_lEEESK_SL_NS4_8TiledMMAINS4_8MMA_AtomIJNS4_4SM904GMMA31MMA_64x256x32_F32E5M2E5M2_SS_TNILNSP_7ScaleInE1ELSR_1EEEEEENS4_6LayoutINS5_IJNSA_ILi2EEESC_SC_EEENS5_IJSC_NSA_ILi0EEESX_EEEEENS5_IJNS4_10UnderscoreES10_S10_EEEEENS4_13SM90_TMA_LOADENS4_14ComposedLayoutINS4_7SwizzleILi1ELi4ELi3EEENS4_18smem_ptr_flag_bitsILi8EEENSU_INS5_IJSB_SI_EEENS5_IJSI_SC_EEEEEEEvNS4_8identityENS4_23SM90_TMA_LOAD_MULTICASTES1C_vS1D_EENS_8epilogue10collective6detail29Sm90TmaWarpSpecializedAdapterINS1H_15DefaultEpilogueISK_SL_SL_NS1G_6thread17LinearCombinationISK_Li1EffLNS1L_9ScaleType4KindE0ELNS_15FloatRoundStyleE2ESK_EENS1_15EpilogueDefaultEEEEEvvEEEEvNT_6ParamsE --------------------------
	.section	.nv.info._ZN7cutlass13device_kernelINS_4gemm6kernel13GemmUniversalIN4cute5tupleIJiiiiEEENS1_10collective13CollectiveMmaINS1_37MainloopSm90TmaGmmaWarpSpecializedFP8ILi18ENS5_IJNS4_1CILi8EEENSA_ILi1EEESC_EEENS1_35KernelTmaWarpSpecializedCooperativeEEENS5_IJNSA_ILi128EEENSA_ILi256EEENSA_ILi32EEEEEENS_12float_e5m2_tENS5_IJlSC_lEEESK_SL_NS4_8TiledMMAINS4_8MMA_AtomIJNS4_4SM904GMMA31MMA_64x256x32_F32E5M2E5M2_SS_TNILNSP_7ScaleInE1ELSR_1EEEEEENS4_6LayoutINS5_IJNSA_ILi2EEESC_SC_EEENS5_IJSC_NSA_ILi0EEESX_EEEEENS5_IJNS4_10UnderscoreES10_S10_EEEEENS4_13SM90_TMA_LOADENS4_14ComposedLayoutINS4_7SwizzleILi1ELi4ELi3EEENS4_18smem_ptr_flag_bitsILi8EEENSU_INS5_IJSB_SI_EEENS5_IJSI_SC_EEEEEEEvNS4_8identityENS4_23SM90_TMA_LOAD_MULTICASTES1C_vS1D_EENS_8epilogue10collective6detail29Sm90TmaWarpSpecializedAdapterINS1H_15DefaultEpilogueISK_SL_SL_NS1G_6thread17LinearCombinationISK_Li1EffLNS1L_9ScaleType4KindE0ELNS_15FloatRoundStyleE2ESK_EENS1_15EpilogueDefaultEEEEEvvEEEEvNT_6ParamsE,"",@"SHT_CUDA_INFO"
	.sectionflags	@""
	.align	4


	//----- nvinfo : EIATTR_CUDA_API_VERSION
	.align		4
        /*0000*/ 	.byte	0x04, 0x37
        /*0002*/ 	.short	(.L_18 - .L_17)
.L_17:
        /*0004*/ 	.word	0x00000082


	//----- nvinfo : EIATTR_KPARAM_INFO
	.align		4
.L_18:
        /*0008*/ 	.byte	0x04, 0x17
        /*000a*/ 	.short	(.L_20 - .L_19)
.L_19:
        /*000c*/ 	.word	0x00000000
        /*0010*/ 	.short	0x0000
        /*0012*/ 	.short	0x0070
        /*0014*/ 	.byte	0x00, 0xf0, 0x01, 0x10


	//----- nvinfo : EIATTR_SPARSE_MMA_MASK
	.align		4
.L_20:
        /*0018*/ 	.byte	0x03, 0x50
        /*001a*/ 	.short	0x0000


	//----- nvinfo : EIATTR_MAXREG_COUNT
	.align		4
        /*001c*/ 	.byte	0x03, 0x1b
        /*001e*/ 	.short	0x00a8


	//----- nvinfo : EIATTR_NUM_BARRIERS
	.align		4
        /*0020*/ 	.byte	0x02, 0x4c
        /*0022*/ 	.byte	0x01
	.zero		1


	//----- nvinfo : EIATTR_ANNOTATIONS
	.align		4
        /*0024*/ 	.byte	0x04, 0x55
        /*0026*/ 	.short	(.L_22 - .L_21)


	//   ....[0]....
.L_21:
        /*0028*/ 	.word	0x00000001
        /*002c*/ 	.byte	0x00, 0x08, 0x00, 0x00, 0x01, 0x00, 0x00, 0x00, 0xf0, 0x09, 0x00, 0x00, 0x01, 0x00, 0x00, 0x00
        /* <DEDUP_REMOVED lines=198> */
        /*0c9c*/ 	.byte	0x80, 0x0c, 0x01, 0x00


	//----- nvinfo : EIATTR_MERCURY_ISA_VERSION
	.align		4
.L_22:
        /*0ca0*/ 	.byte	0x03, 0x5f
        /*0ca2*/ 	.short	0x0101


	//----- nvinfo : EIATTR_INT_WARP_WIDE_INSTR_OFFSETS
	.align		4
        /*0ca4*/ 	.byte	0x04, 0x31
        /*0ca6*/ 	.short	(.L_24 - .L_23)


	//   ....[0]....
.L_23:
        /*0ca8*/ 	.word	0x00000780


	//   ....[1]....
        /*0cac*/ 	.word	0x00000790


	//   ....[2]....
        /*0cb0*/ 	.word	0x000008f0


	//----- nvinfo : EIATTR_COOP_GROUP_MASK_REGIDS
	.align		4
.L_24:
        /*0cb4*/ 	.byte	0x04, 0x29
        /*0cb6*/ 	.short	(.L_26 - .L_25)


	//   ....[0]....
.L_25:
        /*0cb8*/ 	.word	0xffffffff


	//   ....[1]....
        /*0cbc*/ 	.word	0xffffffff


	//   ....[2]....
        /*0cc0*/ 	.word	0xffffffff


	//   ....[3]....
        /*0cc4*/ 	.word	0xffffffff


	//   ....[4]....
        /*0cc8*/ 	.word	0xffffffff


	//   ....[5]....
        /*0ccc*/ 	.word	0xffffffff


	//----- nvinfo : EIATTR_COOP_GROUP_INSTR_OFFSETS
	.align		4
.L_26:
        /*0cd0*/ 	.byte	0x04, 0x28
        /*0cd2*/ 	.short	(.L_28 - .L_27)


	//   ....[0]....
.L_27:
        /*0cd4*/ 	.word	0x00000070


	//   ....[1]....
        /*0cd8*/ 	.word	0x00000080


	//   ....[2]....
        /*0cdc*/ 	.word	0x000001a0


	//   ....[3]....
        /*0ce0*/ 	.word	0x000005d0


	//   ....[4]....
        /*0ce4*/ 	.word	0x00000a30


	//   ....[5]....
        /*0ce8*/ 	.word	0x000017b0


	//----- nvinfo : EIATTR_REG_RECONFIG
	.align		4
.L_28:
        /*0cec*/ 	.byte	0x01, 0x54
	.zero		2


	//----- nvinfo : EIATTR_MBARRIER_INSTR_OFFSETS
	.align		4
        /*0cf0*/ 	.byte	0x04, 0x39
        /*0cf2*/ 	.short	(.L_30 - .L_29)


	//   ....[0]....
.L_29:
        /*0cf4*/ 	.word	0x00000360
        /*0cf8*/ 	.word	0x000000ff
        /*0cfc*/ 	.word	0x00000000
        /*0d00*/ 	.short	0x0100
        /*0d02*/ 	.byte	0x09
	.zero		1


	//   ....[1]....
        /*0d04*/ 	.word	0x00000370
        /*0d08*/ 	.word	0x000000ff
        /*0d0c*/ 	.word	0x00000090
        /*0d10*/ 	.short	0x0100
        /*0d12*/ 	.byte	0x09
	.zero		1


	//   ....[2]....
        /*0d14*/ 	.word	0x00000380
        /*0d18*/ 	.word	0x000000ff
        /*0d1c*/ 	.word	0x00000008
        /*0d20*/ 	.short	0x0100
        /*0d22*/ 	.byte	0x09
	.zero		1


	//   ....[3]....
        /*0d24*/ 	.word	0x00000390
        /*0d28*/ 	.word	0x000000ff
        /*0d2c*/ 	.word	0x00000098
        /*0d30*/ 	.short	0x0100
        /*0d32*/ 	.byte	0x09
	.zero		1


	//   ....[4]....
        /*0d34*/ 	.word	0x000003a0
        /*0d38*/ 	.word	0x000000ff
        /*0d3c*/ 	.word	0x00000010
        /*0d40*/ 	.short	0x0100
        /*0d42*/ 	.byte	0x09
	.zero		1


	//   ....[5]....
        /*0d44*/ 	.word	0x000003b0
        /*0d48*/ 	.word	0x000000ff
        /*0d4c*/ 	.word	0x000000a0
        /*0d50*/ 	.short	0x0100
        /*0d52*/ 	.byte	0x09
	.zero		1


	//   ....[6]....
        /*0d54*/ 	.word	0x000003c0
        /*0d58*/ 	.word	0x000000ff
        /*0d5c*/ 	.word	0x00000018
        /*0d60*/ 	.short	0x0100
        /*0d62*/ 	.byte	0x09
	.zero		1


	//   ....[7]....
        /*0d64*/ 	.word	0x000003d0
        /*0d68*/ 	.word	0x000000ff
        /*0d6c*/ 	.word	0x000000a8
        /*0d70*/ 	.short	0x0100
        /*0d72*/ 	.byte	0x09
	.zero		1


	//   ....[8]....
        /*0d74*/ 	.word	0x000003e0
        /*0d78*/ 	.word	0x000000ff
        /*0d7c*/ 	.word	0x00000020
        /*0d80*/ 	.short	0x0100
        /*0d82*/ 	.byte	0x09
	.zero		1


	//   ....[9]....
        /*0d84*/ 	.word	0x000003f0
        /*0d88*/ 	.word	0x000000ff
        /*0d8c*/ 	.word	0x000000b0
        /*0d90*/ 	.short	0x0100
        /*0d92*/ 	.byte	0x09
	.zero		1


	//   ....[10]....
        /*0d94*/ 	.word	0x00000400
        /*0d98*/ 	.word	0x000000ff
        /*0d9c*/ 	.word	0x00000028
        /*0da0*/ 	.short	0x0100
        /*0da2*/ 	.byte	0x09
	.zero		1


	//   ....[11]....
        /*0da4*/ 	.word	0x00000410
        /*0da8*/ 	.word	0x000000ff
        /*0dac*/ 	.word	0x000000b8
        /*0db0*/ 	.short	0x0100
        /*0db2*/ 	.byte	0x09
	.zero		1


	//   ....[12]....
        /*0db4*/ 	.word	0x00000420
        /*0db8*/ 	.word	0x000000ff
        /*0dbc*/ 	.word	0x00000030
        /*0dc0*/ 	.short	0x0100
        /*0dc2*/ 	.byte	0x09
	.zero		1


	//   ....[13]....
        /*0dc4*/ 	.word	0x00000430
        /*0dc8*/ 	.word	0x000000ff
        /*0dcc*/ 	.word	0x000000c0
        /*0dd0*/ 	.short	0x0100
        /*0dd2*/ 	.byte	0x09
	.zero		1


	//   ....[14]....
        /*0dd4*/ 	.word	0x00000440
        /*0dd8*/ 	.word	0x000000ff
        /*0ddc*/ 	.word	0x00000038
        /*0de0*/ 	.short	0x0100
        /*0de2*/ 	.byte	0x09
	.zero		1


	//   ....[15]....
        /*0de4*/ 	.word	0x00000450
        /*0de8*/ 	.word	0x000000ff
        /*0dec*/ 	.word	0x000000c8
        /*0df0*/ 	.short	0x0100
        /*0df2*/ 	.byte	0x09
	.zero		1


	//   ....[16]....
        /*0df4*/ 	.word	0x00000460
        /*0df8*/ 	.word	0x000000ff
        /*0dfc*/ 	.word	0x00000040
        /*0e00*/ 	.short	0x0100
        /*0e02*/ 	.byte	0x09
	.zero		1


	//   ....[17]....
        /*0e04*/ 	.word	0x00000470
        /*0e08*/ 	.word	0x000000ff
        /*0e0c*/ 	.word	0x000000d0
        /*0e10*/ 	.short	0x0100
        /*0e12*/ 	.byte	0x09
	.zero		1


	//   ....[18]....
        /*0e14*/ 	.word	0x00000480
        /*0e18*/ 	.word	0x000000ff
        /*0e1c*/ 	.word	0x00000048
        /*0e20*/ 	.short	0x0100
        /*0e22*/ 	.byte	0x09
	.zero		1


	//   ....[19]....
        /*0e24*/ 	.word	0x00000490
        /*0e28*/ 	.word	0x000000ff
        /*0e2c*/ 	.word	0x000000d8
        /*0e30*/ 	.short	0x0100
        /*0e32*/ 	.byte	0x09
	.zero		1


	//   ....[20]....
        /*0e34*/ 	.word	0x000004a0
        /*0e38*/ 	.word	0x000000ff
        /*0e3c*/ 	.word	0x00000050
        /*0e40*/ 	.short	0x0100
        /*0e42*/ 	.byte	0x09
	.zero		1


	//   ....[21]....
        /*0e44*/ 	.word	0x000004b0
        /*0e48*/ 	.word	0x000000ff
        /*0e4c*/ 	.word	0x000000e0
        /*0e50*/ 	.short	0x0100
        /*0e52*/ 	.byte	0x09
	.zero		1


	//   ....[22]....
        /*0e54*/ 	.word	0x000004c0
        /*0e58*/ 	.word	0x000000ff
        /*0e5c*/ 	.word	0x00000058
        /*0e60*/ 	.short	0x0100
        /*0e62*/ 	.byte	0x09
	.zero		1


	//   ....[23]....
        /*0e64*/ 	.word	0x000004d0
        /*0e68*/ 	.word	0x000000ff
        /*0e6c*/ 	.word	0x000000e8
        /*0e70*/ 	.short	0x0100
        /*0e72*/ 	.byte	0x09
	.zero		1


	//   ....[24]....
        /*0e74*/ 	.word	0x000004e0
        /*0e78*/ 	.word	0x000000ff
        /*0e7c*/ 	.word	0x00000060
        /*0e80*/ 	.short	0x0100
        /*0e82*/ 	.byte	0x09
	.zero		1


	//   ....[25]....
        /*0e84*/ 	.word	0x000004f0
        /*0e88*/ 	.word	0x000000ff
        /*0e8c*/ 	.word	0x000000f0
        /*0e90*/ 	.short	0x0100
        /*0e92*/ 	.byte	0x09
	.zero		1


	//   ....[26]....
        /*0e94*/ 	.word	0x00000500
        /*0e98*/ 	.word	0x000000ff
        /*0e9c*/ 	.word	0x00000068
        /*0ea0*/ 	.short	0x0100
        /*0ea2*/ 	.byte	0x09
	.zero		1


	//   ....[27]....
        /*0ea4*/ 	.word	0x00000510
        /*0ea8*/ 	.word	0x000000ff
        /*0eac*/ 	.word	0x000000f8
        /*0eb0*/ 	.short	0x0100
        /*0eb2*/ 	.byte	0x09
	.zero		1


	//   ....[28]....
        /*0eb4*/ 	.word	0x00000520
        /*0eb8*/ 	.word	0x000000ff
        /*0ebc*/ 	.word	0x00000070
        /*0ec0*/ 	.short	0x0100
        /*0ec2*/ 	.byte	0x09
	.zero		1


	//   ....[29]....
        /*0ec4*/ 	.word	0x00000530
        /*0ec8*/ 	.word	0x000000ff
        /*0ecc*/ 	.word	0x00000100
        /*0ed0*/ 	.short	0x0100
        /*0ed2*/ 	.byte	0x09
	.zero		1


	//   ....[30]....
        /*0ed4*/ 	.word	0x00000540
        /*0ed8*/ 	.word	0x000000ff
        /*0edc*/ 	.word	0x00000078
        /*0ee0*/ 	.short	0x0100
        /*0ee2*/ 	.byte	0x09
	.zero		1


	//   ....[31]....
        /*0ee4*/ 	.word	0x00000550
        /*0ee8*/ 	.word	0x000000ff
        /*0eec*/ 	.word	0x00000108
        /*0ef0*/ 	.short	0x0100
        /*0ef2*/ 	.byte	0x09
	.zero		1


	//   ....[32]....
        /*0ef4*/ 	.word	0x00000560
        /*0ef8*/ 	.word	0x000000ff
        /*0efc*/ 	.word	0x00000080
        /*0f00*/ 	.short	0x0100
        /*0f02*/ 	.byte	0x09
	.zero		1


	//   ....[33]....
        /*0f04*/ 	.word	0x00000570
        /*0f08*/ 	.word	0x000000ff
        /*0f0c*/ 	.word	0x00000110
        /*0f10*/ 	.short	0x0100
        /*0f12*/ 	.byte	0x09
	.zero		1


	//   ....[34]....
        /*0f14*/ 	.word	0x00000580
        /*0f18*/ 	.word	0x000000ff
        /*0f1c*/ 	.word	0x00000088
        /*0f20*/ 	.short	0x0100
        /*0f22*/ 	.byte	0x09
	.zero		1


	//   ....[35]....
        /*0f24*/ 	.word	0x00000590
        /*0f28*/ 	.word	0x000000ff
        /*0f2c*/ 	.word	0x00000118
        /*0f30*/ 	.short	0x0100
        /*0f32*/ 	.byte	0x09
	.zero		1


	//   ....[36]....
        /*0f34*/ 	.word	0x00000960
        /*0f38*/ 	.word	0x000000ff
        /*0f3c*/ 	.word	0x00000130
        /*0f40*/ 	.short	0x0100
        /*0f42*/ 	.byte	0x06
	.zero		1


	//   ....[37]....
        /*0f44*/ 	.word	0x000009d0
        /*0f48*/ 	.word	0x000000ff
        /*0f4c*/ 	.word	0x00000138
        /*0f50*/ 	.short	0x0100
        /*0f52*/ 	.byte	0x06
	.zero		1


	//   ....[38]....
        /*0f54*/ 	.word	0x00001fc0
        /*0f58*/ 	.word	0x000000ff
        /*0f5c*/ 	.word	0x00000000
        /*0f60*/ 	.short	0x010a
        /*0f62*/ 	.byte	0x06
	.zero		1


	//   ....[39]....
        /*0f64*/ 	.word	0x00002000
        /*0f68*/ 	.word	0x000000ff
        /*0f6c*/ 	.word	0x00000000
        /*0f70*/ 	.short	0x010a
        /*0f72*/ 	.byte	0x06
	.zero		1


	//   ....[40]....
        /*0f74*/ 	.word	0x000031c0
        /*0f78*/ 	.word	0x000000ff
        /*0f7c*/ 	.word	0x00000000
        /*0f80*/ 	.short	0x010a
        /*0f82*/ 	.byte	0x09
	.zero		1


	//   ....[41]....
        /*0f84*/ 	.word	0x00003200
        /*0f88*/ 	.word	0x000000ff
        /*0f8c*/ 	.word	0x00000000
        /*0f90*/ 	.short	0x010a
        /*0f92*/ 	.byte	0x09
	.zero		1


	//   ....[42]....
        /*0f94*/ 	.word	0x00004240
        /*0f98*/ 	.word	0x000000e5
        /*0f9c*/ 	.word	0x00000000
        /*0fa0*/ 	.short	0x0101
        /*0fa2*/ 	.byte	0x3f
	.zero		1


	//   ....[43]....
        /*0fa4*/ 	.word	0x00005460
        /*0fa8*/ 	.word	0x00000018
        /*0fac*/ 	.word	0x00000000
        /*0fb0*/ 	.short	0x0101
        /*0fb2*/ 	.byte	0x3f
	.zero		1


	//   ....[44]....
        /*0fb4*/ 	.word	0x0000f6a0
        /*0fb8*/ 	.word	0x0000000b
        /*0fbc*/ 	.word	0x00000090
        /*0fc0*/ 	.short	0x010a
        /*0fc2*/ 	.byte	0x3f
	.zero		1


	//   ....[45]....
        /*0fc4*/ 	.word	0x0000fa70
        /*0fc8*/ 	.word	0x00000004
        /*0fcc*/ 	.word	0x00000138
        /*0fd0*/ 	.short	0x0101
        /*0fd2*/ 	.byte	0x3f
	.zero		1


	//   ....[46]....
        /*0fd4*/ 	.word	0x000101f0
        /*0fd8*/ 	.word	0x00000007
        /*0fdc*/ 	.word	0x00000000
        /*0fe0*/ 	.short	0x010a
        /*0fe2*/ 	.byte	0x3f
	.zero		1


	//   ....[47]....
        /*0fe4*/ 	.word	0x00010270
        /*0fe8*/ 	.word	0x00000009
        /*0fec*/ 	.word	0x00000000
        /*0ff0*/ 	.short	0x010a
        /*0ff2*/ 	.byte	0x3f
	.zero		1


	//   ....[48]....
        /*0ff4*/ 	.word	0x00010300
        /*0ff8*/ 	.word	0x00000006
        /*0ffc*/ 	.word	0x00000000
        /*1000*/ 	.short	0x010a
        /*1002*/ 	.byte	0x3f
	.zero		1


	//   ....[49]....
        /*1004*/ 	.word	0x00010390
        /*1008*/ 	.word	0x00000009
        /*100c*/ 	.word	0x00000000
        /*1010*/ 	.short	0x010a
        /*1012*/ 	.byte	0x3f
	.zero		1


	//   ....[50]....
        /*1014*/ 	.word	0x00010420
        /*1018*/ 	.word	0x00000006
        /*101c*/ 	.word	0x00000000
        /*1020*/ 	.short	0x010a
        /*1022*/ 	.byte	0x3f
	.zero		1


	//   ....[51]....
        /*1024*/ 	.word	0x000104b0
        /*1028*/ 	.word	0x00000009
        /*102c*/ 	.word	0x00000000
        /*1030*/ 	.short	0x010a
        /*1032*/ 	.byte	0x3f
	.zero		1


	//   ....[52]....
        /*1034*/ 	.word	0x00010540
        /*1038*/ 	.word	0x00000006
        /*103c*/ 	.word	0x00000000
        /*1040*/ 	.short	0x010a
        /*1042*/ 	.byte	0x3f
	.zero		1


	//   ....[53]....
        /*1044*/ 	.word	0x000105d0
        /*1048*/ 	.word	0x00000009
        /*104c*/ 	.word	0x00000000
        /*1050*/ 	.short	0x010a
        /*1052*/ 	.byte	0x3f
	.zero		1


	//   ....[54]....
        /*1054*/ 	.word	0x00010660
        /*1058*/ 	.word	0x00000006
        /*105c*/ 	.word	0x00000000
        /*1060*/ 	.short	0x010a
        /*1062*/ 	.byte	0x3f
	.zero		1


	//   ....[55]....
        /*1064*/ 	.word	0x000106f0
        /*1068*/ 	.word	0x00000009
        /*106c*/ 	.word	0x00000000
        /*1070*/ 	.short	0x010a
        /*1072*/ 	.byte	0x3f
	.zero		1


	//   ....[56]....
        /*1074*/ 	.word	0x00010780
        /*1078*/ 	.word	0x00000006
        /*107c*/ 	.word	0x00000000
        /*1080*/ 	.short	0x010a
        /*1082*/ 	.byte	0x3f
	.zero		1


	//   ....[57]....
        /*1084*/ 	.word	0x00010810
        /*1088*/ 	.word	0x00000009
        /*108c*/ 	.word	0x00000000
        /*1090*/ 	.short	0x010a
        /*1092*/ 	.byte	0x3f
	.zero		1


	//   ....[58]....
        /*1094*/ 	.word	0x000108a0
        /*1098*/ 	.word	0x00000006
        /*109c*/ 	.word	0x00000000
        /*10a0*/ 	.short	0x010a
        /*10a2*/ 	.byte	0x3f
	.zero		1


	//   ....[59]....
        /*10a4*/ 	.word	0x00010930
        /*10a8*/ 	.word	0x00000009
        /*10ac*/ 	.word	0x00000000
        /*10b0*/ 	.short	0x010a
        /*10b2*/ 	.byte	0x3f
	.zero		1


	//   ....[60]....
        /*10b4*/ 	.word	0x000109c0
        /*10b8*/ 	.word	0x00000006
        /*10bc*/ 	.word	0x00000000
        /*10c0*/ 	.short	0x010a
        /*10c2*/ 	.byte	0x3f
	.zero		1


	//   ....[61]....
        /*10c4*/ 	.word	0x00010a50
        /*10c8*/ 	.word	0x00000009
        /*10cc*/ 	.word	0x00000000
        /*10d0*/ 	.short	0x010a
        /*10d2*/ 	.byte	0x3f
	.zero		1


	//   ....[62]....
        /*10d4*/ 	.word	0x00010ae0
        /*10d8*/ 	.word	0x00000006
        /*10dc*/ 	.word	0x00000000
        /*10e0*/ 	.short	0x010a
        /*10e2*/ 	.byte	0x3f
	.zero		1


	//   ....[63]....
        /*10e4*/ 	.word	0x00010b70
        /*10e8*/ 	.word	0x00000003
        /*10ec*/ 	.word	0x00000000
        /*10f0*/ 	.short	0x010a
        /*10f2*/ 	.byte	0x3f
	.zero		1


	//   ....[64]....
        /*10f4*/ 	.word	0x00010be0
        /*10f8*/ 	.word	0x00000003
        /*10fc*/ 	.word	0x00000000
        /*1100*/ 	.short	0x010a
        /*1102*/ 	.byte	0x3f
	.zero		1


	//   ....[65]....
        /*1104*/ 	.word	0x00010c50
        /*1108*/ 	.word	0x00000000
        /*110c*/ 	.word	0x00000000
        /*1110*/ 	.short	0x010a
        /*1112*/ 	.byte	0x3f
	.zero		1


	//   ....[66]....
        /*1114*/ 	.word	0x00010d30
        /*1118*/ 	.word	0x0000000b
        /*111c*/ 	.word	0x00000090
        /*1120*/ 	.short	0x010a
        /*1122*/ 	.byte	0x3f
	.zero		1


	//   ....[67]....
        /*1124*/ 	.word	0x00010e00
        /*1128*/ 	.word	0x00000007
        /*112c*/ 	.word	0x00000000
        /*1130*/ 	.short	0x010a
        /*1132*/ 	.byte	0x3f
	.zero		1


	//   ....[68]....
        /*1134*/ 	.word	0x00010e50
        /*1138*/ 	.word	0x00000009
        /*113c*/ 	.word	0x00000000
        /*1140*/ 	.short	0x010a
        /*1142*/ 	.byte	0x3f
	.zero		1


	//   ....[69]....
        /*1144*/ 	.word	0x00010ea0
        /*1148*/ 	.word	0x00000006
        /*114c*/ 	.word	0x00000000
        /*1150*/ 	.short	0x010a
        /*1152*/ 	.byte	0x3f
	.zero		1


	//   ....[70]....
        /*1154*/ 	.word	0x00010ef0
        /*1158*/ 	.word	0x00000009
        /*115c*/ 	.word	0x00000000
        /*1160*/ 	.short	0x010a
        /*1162*/ 	.byte	0x3f
	.zero		1


	//   ....[71]....
        /*1164*/ 	.word	0x00010f40
        /*1168*/ 	.word	0x00000006
        /*116c*/ 	.word	0x00000000
        /*1170*/ 	.short	0x010a
        /*1172*/ 	.byte	0x3f
	.zero		1


	//   ....[72]....
        /*1174*/ 	.word	0x00010f90
        /*1178*/ 	.word	0x00000009
        /*117c*/ 	.word	0x00000000
        /*1180*/ 	.short	0x010a
        /*1182*/ 	.byte	0x3f
	.zero		1


	//   ....[73]....
        /*1184*/ 	.word	0x00010fe0
        /*1188*/ 	.word	0x00000006
        /*118c*/ 	.word	0x00000000
        /*1190*/ 	.short	0x010a
        /*1192*/ 	.byte	0x3f
	.zero		1


	//   ....[74]....
        /*1194*/ 	.word	0x00011030
        /*1198*/ 	.word	0x00000009
        /*119c*/ 	.word	0x00000000
        /*11a0*/ 	.short	0x010a
        /*11a2*/ 	.byte	0x3f
	.zero		1


	//   ....[75]....
        /*11a4*/ 	.word	0x00011080
        /*11a8*/ 	.word	0x00000006
        /*11ac*/ 	.word	0x00000000
        /*11b0*/ 	.short	0x010a
        /*11b2*/ 	.byte	0x3f
	.zero		1


	//   ....[76]....
        /*11b4*/ 	.word	0x000110d0
        /*11b8*/ 	.word	0x00000009
        /*11bc*/ 	.word	0x00000000
        /*11c0*/ 	.short	0x010a
        /*11c2*/ 	.byte	0x3f
	.zero		1


	//   ....[77]....
        /*11c4*/ 	.word	0x00011120
        /*11c8*/ 	.word	0x00000006
        /*11cc*/ 	.word	0x00000000
        /*11d0*/ 	.short	0x010a
        /*11d2*/ 	.byte	0x3f
	.zero		1


	//   ....[78]....
        /*11d4*/ 	.word	0x00011170
        /*11d8*/ 	.word	0x00000009
        /*11dc*/ 	.word	0x00000000
        /*11e0*/ 	.short	0x010a
        /*11e2*/ 	.byte	0x3f
	.zero		1


	//   ....[79]....
        /*11e4*/ 	.word	0x000111c0
        /*11e8*/ 	.word	0x00000006
        /*11ec*/ 	.word	0x00000000
        /*11f0*/ 	.short	0x010a
        /*11f2*/ 	.byte	0x3f
	.zero		1


	//   ....[80]....
        /*11f4*/ 	.word	0x00011210
        /*11f8*/ 	.word	0x00000009
        /*11fc*/ 	.word	0x00000000
        /*1200*/ 	.short	0x010a
        /*1202*/ 	.byte	0x3f
	.zero		1


	//   ....[81]....
        /*1204*/ 	.word	0x00011260
        /*1208*/ 	.word	0x00000006
        /*120c*/ 	.word	0x00000000
        /*1210*/ 	.short	0x010a
        /*1212*/ 	.byte	0x3f
	.zero		1


	//   ....[82]....
        /*1214*/ 	.word	0x000112b0
        /*1218*/ 	.word	0x00000009
        /*121c*/ 	.word	0x00000000
        /*1220*/ 	.short	0x010a
        /*1222*/ 	.byte	0x3f
	.zero		1


	//   ....[83]....
        /*1224*/ 	.word	0x00011300
        /*1228*/ 	.word	0x00000006
        /*122c*/ 	.word	0x00000000
        /*1230*/ 	.short	0x010a
        /*1232*/ 	.byte	0x3f
	.zero		1


	//----- nvinfo : EIATTR_NUM_MBARRIERS
	.align		4
.L_30:
        /*1234*/ 	.byte	0x03, 0x38
        /*1236*/ 	.short	0x0026


	//----- nvinfo : EIATTR_EXIT_INSTR_OFFSETS
	.align		4
        /*1238*/ 	.byte	0x04, 0x1c
        /*123a*/ 	.short	(.L_32 - .L_31)


	//   ....[0]....
.L_31:
        /*123c*/ 	.word	0x00000bc0


	//   ....[1]....
        /*1240*/ 	.word	0x00001450


	//   ....[2]....
        /*1244*/ 	.word	0x0000ed80


	//   ....[3]....
        /*1248*/ 	.word	0x0000f310


	//   ....[4]....
        /*124c*/ 	.word	0x00010bc0


	//----- nvinfo : EIATTR_MAX_THREADS
	.align		4
.L_32:
        /*1250*/ 	.byte	0x04, 0x05
        /*1252*/ 	.short	(.L_34 - .L_33)
.L_33:
        /*1254*/ 	.word	0x00000180
        /*1258*/ 	.word	0x00000001
        /*125c*/ 	.word	0x00000001


	//----- nvinfo : EIATTR_CRS_STACK_SIZE
	.align		4
.L_34:
        /*1260*/ 	.byte	0x04, 0x1e
        /*1262*/ 	.short	(.L_36 - .L_35)
.L_35:
        /*1264*/ 	.word	0x00000000


	//----- nvinfo : EIATTR_CBANK_PARAM_SIZE
	.align		4
.L_36:
        /*1268*/ 	.byte	0x03, 0x19
        /*126a*/ 	.short	0x0470


	//----- nvinfo : EIATTR_PARAM_CBANK
	.align		4
        /*126c*/ 	.byte	0x04, 0x0a
        /*126e*/ 	.short	(.L_38 - .L_37)
	.align		4
.L_37:
        /*1270*/ 	.word	index@(.nv.constant0._ZN7cutlass13device_kernelINS_4gemm6kernel13GemmUniversalIN4cute5tupleIJiiiiEEENS1_10collective13CollectiveMmaINS1_37MainloopSm90TmaGmmaWarpSpecializedFP8ILi18ENS5_IJNS4_1CILi8EEENSA_ILi1EEESC_EEENS1_35KernelTmaWarpSpecializedCooperativeEEENS5_IJNSA_ILi128EEENSA_ILi256EEENSA_ILi32EEEEEENS_12float_e5m2_tENS5_IJlSC_lEEESK_SL_NS4_8TiledMMAINS4_8MMA_AtomIJNS4_4SM904GMMA31MMA_64x256x32_F32E5M2E5M2_SS_TNILNSP_7ScaleInE1ELSR_1EEEEEENS4_6LayoutINS5_IJNSA_ILi2EEESC_SC_EEENS5_IJSC_NSA_ILi0EEESX_EEEEENS5_IJNS4_10UnderscoreES10_S10_EEEEENS4_13SM90_TMA_LOADENS4_14ComposedLayoutINS4_7SwizzleILi1ELi4ELi3EEENS4_18smem_ptr_flag_bitsILi8EEENSU_INS5_IJSB_SI_EEENS5_IJSI_SC_EEEEEEEvNS4_8identityENS4_23SM90_TMA_LOAD_MULTICASTES1C_vS1D_EENS_8epilogue10collective6detail29Sm90TmaWarpSpecializedAdapterINS1H_15DefaultEpilogueISK_SL_SL_NS1G_6thread17LinearCombinationISK_Li1EffLNS1L_9ScaleType4KindE0ELNS_15FloatRoundStyleE2ESK_EENS1_15EpilogueDefaultEEEEEvvEEEEvNT_6ParamsE)
        /*1274*/ 	.short	0x0210
        /*1276*/ 	.short	0x0470


	//----- nvinfo : EIATTR_SW_WAR
	.align		4
.L_38:
        /*1278*/ 	.byte	0x04, 0x36
        /*127a*/ 	.short	(.L_40 - .L_39)
.L_39:
        /*127c*/ 	.word	0x00000008
.L_40:


//--------------------- .nv.callgraph             --------------------------
	.section	.nv.callgraph,"",@"SHT_CUDA_CALLGRAPH"
	.align	4
	.sectionentsize	8
	.align		4
        /*0000*/ 	.word	0x00000000
	.align		4
        /*0004*/ 	.word	0xffffffff
	.align		4
        /*0008*/ 	.word	0x00000000
	.align		4
        /*000c*/ 	.word	0xfffffffe
	.align		4
        /*0010*/ 	.word	0x00000000
	.align		4
        /*0014*/ 	.word	0xfffffffd
	.align		4
        /*0018*/ 	.word	0x00000000
	.align		4
        /*001c*/ 	.word	0xfffffffc


//--------------------- .nv.constant4             --------------------------
	.section	.nv.constant4,"a",@progbits
	.align	8
	.align		8
.nv.constant4:
        /*0000*/ 	.dword	_ZN40_INTERNAL_446eda18_4_k_cu_15fc9aa4_243714cuda3std3__45__cpo5beginE
	.align		8
        /*0008*/ 	.dword	_ZN40_INTERNAL_446eda18_4_k_cu_15fc9aa4_243714cuda3std3__45__cpo3endE
	.align		8
        /*0010*/ 	.dword	_ZN40_INTERNAL_446eda18_4_k_cu_15fc9aa4_243714cuda3std3__45__cpo6cbeginE
	.align		8
        /*0018*/ 	.dword	_ZN40_INTERNAL_446eda18_4_k_cu_15fc9aa4_243714cuda3std3__45__cpo4cendE
	.align		8
        /*0020*/ 	.dword	_ZN40_INTERNAL_446eda18_4_k_cu_15fc9aa4_243714cuda3std3__442_GLOBAL__N__446eda18_4_k_cu_15fc9aa4_243716ignoreE
	.align		8
        /*0028*/ 	.dword	_ZN40_INTERNAL_446eda18_4_k_cu_15fc9aa4_243714cuda3std3__419piecewise_constructE
	.align		8
        /*0030*/ 	.dword	_ZN40_INTERNAL_446eda18_4_k_cu_15fc9aa4_243714cuda3std3__48in_placeE
	.align		8
        /*0038*/ 	.dword	_ZN40_INTERNAL_446eda18_4_k_cu_15fc9aa4_243714cuda3std6ranges3__45__cpo4swapE
	.align		8
        /*0040*/ 	.dword	_ZN40_INTERNAL_446eda18_4_k_cu_15fc9aa4_243714cuda3std6ranges3__45__cpo9iter_moveE
	.align		8
        /*0048*/ 	.dword	_ZN40_INTERNAL_446eda18_4_k_cu_15fc9aa4_243714cute7productE
	.align		8
        /*0050*/ 	.dword	_ZN40_INTERNAL_446eda18_4_k_cu_15fc9aa4_243714cute1_E


//--------------------- .text._ZN7cutlass13device_kernelINS_4gemm6kernel13GemmUniversalIN4cute5tupleIJiiiiEEENS1_10collective13CollectiveMmaINS1_37MainloopSm90TmaGmmaWarpSpecializedFP8ILi18ENS5_IJNS4_1CILi8EEENSA_ILi1EEESC_EEENS1_35KernelTmaWarpSpecializedCooperativeEEENS5_IJNSA_ILi128EEENSA_ILi256EEENSA_ILi32EEEEEENS_12float_e5m2_tENS5_IJlSC_lEEESK_SL_NS4_8TiledMMAINS4_8MMA_AtomIJNS4_4SM904GMMA31MMA_64x256x32_F32E5M2E5M2_SS_TNILNSP_7ScaleInE1ELSR_1EEEEEENS4_6LayoutINS5_IJNSA_ILi2EEESC_SC_EEENS5_IJSC_NSA_ILi0EEESX_EEEEENS5_IJNS4_10UnderscoreES10_S10_EEEEENS4_13SM90_TMA_LOADENS4_14ComposedLayoutINS4_7SwizzleILi1ELi4ELi3EEENS4_18smem_ptr_flag_bitsILi8EEENSU_INS5_IJSB_SI_EEENS5_IJSI_SC_EEEEEEEvNS4_8identityENS4_23SM90_TMA_LOAD_MULTICASTES1C_vS1D_EENS_8epilogue10collective6detail29Sm90TmaWarpSpecializedAdapterINS1H_15DefaultEpilogueISK_SL_SL_NS1G_6thread17LinearCombinationISK_Li1EffLNS1L_9ScaleType4KindE0ELNS_15FloatRoundStyleE2ESK_EENS1_15EpilogueDefaultEEEEEvvEEEEvNT_6ParamsE --------------------------
	.section	.text._ZN7cutlass13device_kernelINS_4gemm6kernel13GemmUniversalIN4cute5tupleIJiiiiEEENS1_10collective13CollectiveMmaINS1_37MainloopSm90TmaGmmaWarpSpecializedFP8ILi18ENS5_IJNS4_1CILi8EEENSA_ILi1EEESC_EEENS1_35KernelTmaWarpSpecializedCooperativeEEENS5_IJNSA_ILi128EEENSA_ILi256EEENSA_ILi32EEEEEENS_12float_e5m2_tENS5_IJlSC_lEEESK_SL_NS4_8TiledMMAINS4_8MMA_AtomIJNS4_4SM904GMMA31MMA_64x256x32_F32E5M2E5M2_SS_TNILNSP_7ScaleInE1ELSR_1EEEEEENS4_6LayoutINS5_IJNSA_ILi2EEESC_SC_EEENS5_IJSC_NSA_ILi0EEESX_EEEEENS5_IJNS4_10UnderscoreES10_S10_EEEEENS4_13SM90_TMA_LOADENS4_14ComposedLayoutINS4_7SwizzleILi1ELi4ELi3EEENS4_18smem_ptr_flag_bitsILi8EEENSU_INS5_IJSB_SI_EEENS5_IJSI_SC_EEEEEEEvNS4_8identityENS4_23SM90_TMA_LOAD_MULTICASTES1C_vS1D_EENS_8epilogue10collective6detail29Sm90TmaWarpSpecializedAdapterINS1H_15DefaultEpilogueISK_SL_SL_NS1G_6thread17LinearCombinationISK_Li1EffLNS1L_9ScaleType4KindE0ELNS_15FloatRoundStyleE2ESK_EENS1_15EpilogueDefaultEEEEEvvEEEEvNT_6ParamsE,"ax",@progbits
	.align	128
.text._ZN7cutlass13device_kernelINS_4gemm6kernel13GemmUniversalIN4cute5tupleIJiiiiEEENS1_10collective13CollectiveMmaINS1_37MainloopSm90TmaGmmaWarpSpecializedFP8ILi18ENS5_IJNS4_1CILi8EEENSA_ILi1EEESC_EEENS1_35KernelTmaWarpSpecializedCooperativeEEENS5_IJNSA_ILi128EEENSA_ILi256EEENSA_ILi32EEEEEENS_12float_e5m2_tENS5_IJlSC_lEEESK_SL_NS4_8TiledMMAINS4_8MMA_AtomIJNS4_4SM904GMMA31MMA_64x256x32_F32E5M2E5M2_SS_TNILNSP_7ScaleInE1ELSR_1EEEEEENS4_6LayoutINS5_IJNSA_ILi2EEESC_SC_EEENS5_IJSC_NSA_ILi0EEESX_EEEEENS5_IJNS4_10UnderscoreES10_S10_EEEEENS4_13SM90_TMA_LOADENS4_14ComposedLayoutINS4_7SwizzleILi1ELi4ELi3EEENS4_18smem_ptr_flag_bitsILi8EEENSU_INS5_IJSB_SI_EEENS5_IJSI_SC_EEEEEEEvNS4_8identityENS4_23SM90_TMA_LOAD_MULTICASTES1C_vS1D_EENS_8epilogue10collective6detail29Sm90TmaWarpSpecializedAdapterINS1H_15DefaultEpilogueISK_SL_SL_NS1G_6thread17LinearCombinationISK_Li1EffLNS1L_9ScaleType4KindE0ELNS_15FloatRoundStyleE2ESK_EENS1_15EpilogueDefaultEEEEEvvEEEEvNT_6ParamsE:
        .type           _ZN7cutlass13device_kernelINS_4gemm6kernel13GemmUniversalIN4cute5tupleIJiiiiEEENS1_10collective13CollectiveMmaINS1_37MainloopSm90TmaGmmaWarpSpecializedFP8ILi18ENS5_IJNS4_1CILi8EEENSA_ILi1EEESC_EEENS1_35KernelTmaWarpSpecializedCooperativeEEENS5_IJNSA_ILi128EEENSA_ILi256EEENSA_ILi32EEEEEENS_12float_e5m2_tENS5_IJlSC_lEEESK_SL_NS4_8TiledMMAINS4_8MMA_AtomIJNS4_4SM904GMMA31MMA_64x256x32_F32E5M2E5M2_SS_TNILNSP_7ScaleInE1ELSR_1EEEEEENS4_6LayoutINS5_IJNSA_ILi2EEESC_SC_EEENS5_IJSC_NSA_ILi0EEESX_EEEEENS5_IJNS4_10UnderscoreES10_S10_EEEEENS4_13SM90_TMA_LOADENS4_14ComposedLayoutINS4_7SwizzleILi1ELi4ELi3EEENS4_18smem_ptr_flag_bitsILi8EEENSU_INS5_IJSB_SI_EEENS5_IJSI_SC_EEEEEEEvNS4_8identityENS4_23SM90_TMA_LOAD_MULTICASTES1C_vS1D_EENS_8epilogue10collective6detail29Sm90TmaWarpSpecializedAdapterINS1H_15DefaultEpilogueISK_SL_SL_NS1G_6thread17LinearCombinationISK_Li1EffLNS1L_9ScaleType4KindE0ELNS_15FloatRoundStyleE2ESK_EENS1_15EpilogueDefaultEEEEEvvEEEEvNT_6ParamsE,@function
        .size           _ZN7cutlass13device_kernelINS_4gemm6kernel13GemmUniversalIN4cute5tupleIJiiiiEEENS1_10collective13CollectiveMmaINS1_37MainloopSm90TmaGmmaWarpSpecializedFP8ILi18ENS5_IJNS4_1CILi8EEENSA_ILi1EEESC_EEENS1_35KernelTmaWarpSpecializedCooperativeEEENS5_IJNSA_ILi128EEENSA_ILi256EEENSA_ILi32EEEEEENS_12float_e5m2_tENS5_IJlSC_lEEESK_SL_NS4_8TiledMMAINS4_8MMA_AtomIJNS4_4SM904GMMA31MMA_64x256x32_F32E5M2E5M2_SS_TNILNSP_7ScaleInE1ELSR_1EEEEEENS4_6LayoutINS5_IJNSA_ILi2EEESC_SC_EEENS5_IJSC_NSA_ILi0EEESX_EEEEENS5_IJNS4_10UnderscoreES10_S10_EEEEENS4_13SM90_TMA_LOADENS4_14ComposedLayoutINS4_7SwizzleILi1ELi4ELi3EEENS4_18smem_ptr_flag_bitsILi8EEENSU_INS5_IJSB_SI_EEENS5_IJSI_SC_EEEEEEEvNS4_8identityENS4_23SM90_TMA_LOAD_MULTICASTES1C_vS1D_EENS_8epilogue10collective6detail29Sm90TmaWarpSpecializedAdapterINS1H_15DefaultEpilogueISK_SL_SL_NS1G_6thread17LinearCombinationISK_Li1EffLNS1L_9ScaleType4KindE0ELNS_15FloatRoundStyleE2ESK_EENS1_15EpilogueDefaultEEEEEvvEEEEvNT_6ParamsE,(.L_x_363 - _ZN7cutlass13device_kernelINS_4gemm6kernel13GemmUniversalIN4cute5tupleIJiiiiEEENS1_10collective13CollectiveMmaINS1_37MainloopSm90TmaGmmaWarpSpecializedFP8ILi18ENS5_IJNS4_1CILi8EEENSA_ILi1EEESC_EEENS1_35KernelTmaWarpSpecializedCooperativeEEENS5_IJNSA_ILi128EEENSA_ILi256EEENSA_ILi32EEEEEENS_12float_e5m2_tENS5_IJlSC_lEEESK_SL_NS4_8TiledMMAINS4_8MMA_AtomIJNS4_4SM904GMMA31MMA_64x256x32_F32E5M2E5M2_SS_TNILNSP_7ScaleInE1ELSR_1EEEEEENS4_6LayoutINS5_IJNSA_ILi2EEESC_SC_EEENS5_IJSC_NSA_ILi0EEESX_EEEEENS5_IJNS4_10UnderscoreES10_S10_EEEEENS4_13SM90_TMA_LOADENS4_14ComposedLayoutINS4_7SwizzleILi1ELi4ELi3EEENS4_18smem_ptr_flag_bitsILi8EEENSU_INS5_IJSB_SI_EEENS5_IJSI_SC_EEEEEEEvNS4_8identityENS4_23SM90_TMA_LOAD_MULTICASTES1C_vS1D_EENS_8epilogue10collective6detail29Sm90TmaWarpSpecializedAdapterINS1H_15DefaultEpilogueISK_SL_SL_NS1G_6thread17LinearCombinationISK_Li1EffLNS1L_9ScaleType4KindE0ELNS_15FloatRoundStyleE2ESK_EENS1_15EpilogueDefaultEEEEEvvEEEEvNT_6ParamsE)
        .other          _ZN7cutlass13device_kernelINS_4gemm6kernel13GemmUniversalIN4cute5tupleIJiiiiEEENS1_10collective13CollectiveMmaINS1_37MainloopSm90TmaGmmaWarpSpecializedFP8ILi18ENS5_IJNS4_1CILi8EEENSA_ILi1EEESC_EEENS1_35KernelTmaWarpSpecializedCooperativeEEENS5_IJNSA_ILi128EEENSA_ILi256EEENSA_ILi32EEEEEENS_12float_e5m2_tENS5_IJlSC_lEEESK_SL_NS4_8TiledMMAINS4_8MMA_AtomIJNS4_4SM904GMMA31MMA_64x256x32_F32E5M2E5M2_SS_TNILNSP_7ScaleInE1ELSR_1EEEEEENS4_6LayoutINS5_IJNSA_ILi2EEESC_SC_EEENS5_IJSC_NSA_ILi0EEESX_EEEEENS5_IJNS4_10UnderscoreES10_S10_EEEEENS4_13SM90_TMA_LOADENS4_14ComposedLayoutINS4_7SwizzleILi1ELi4ELi3EEENS4_18smem_ptr_flag_bitsILi8EEENSU_INS5_IJSB_SI_EEENS5_IJSI_SC_EEEEEEEvNS4_8identityENS4_23SM90_TMA_LOAD_MULTICASTES1C_vS1D_EENS_8epilogue10collective6detail29Sm90TmaWarpSpecializedAdapterINS1H_15DefaultEpilogueISK_SL_SL_NS1G_6thread17LinearCombinationISK_Li1EffLNS1L_9ScaleType4KindE0ELNS_15FloatRoundStyleE2ESK_EENS1_15EpilogueDefaultEEEEEvvEEEEvNT_6ParamsE,@"STO_CUDA_ENTRY STV_DEFAULT"
_ZN7cutlass13device_kernelINS_4gemm6kernel13GemmUniversalIN4cute5tupleIJiiiiEEENS1_10collective13CollectiveMmaINS1_37MainloopSm90TmaGmmaWarpSpecializedFP8ILi18ENS5_IJNS4_1CILi8EEENSA_ILi1EEESC_EEENS1_35KernelTmaWarpSpecializedCooperativeEEENS5_IJNSA_ILi128EEENSA_ILi256EEENSA_ILi32EEEEEENS_12float_e5m2_tENS5_IJlSC_lEEESK_SL_NS4_8TiledMMAINS4_8MMA_AtomIJNS4_4SM904GMMA31MMA_64x256x32_F32E5M2E5M2_SS_TNILNSP_7ScaleInE1ELSR_1EEEEEENS4_6LayoutINS5_IJNSA_ILi2EEESC_SC_EEENS5_IJSC_NSA_ILi0EEESX_EEEEENS5_IJNS4_10UnderscoreES10_S10_EEEEENS4_13SM90_TMA_LOADENS4_14ComposedLayoutINS4_7SwizzleILi1ELi4ELi3EEENS4_18smem_ptr_flag_bitsILi8EEENSU_INS5_IJSB_SI_EEENS5_IJSI_SC_EEEEEEEvNS4_8identityENS4_23SM90_TMA_LOAD_MULTICASTES1C_vS1D_EENS_8epilogue10collective6detail29Sm90TmaWarpSpecializedAdapterINS1H_15DefaultEpilogueISK_SL_SL_NS1G_6thread17LinearCombinationISK_Li1EffLNS1L_9ScaleType4KindE0ELNS_15FloatRoundStyleE2ESK_EENS1_15EpilogueDefaultEEEEEvvEEEEvNT_6ParamsE:
[----:B------:R-:W0:Y:S02]  /*0000*/  LDC R1, c[0x0][0x28] ;  /* 0x00000a00ff017b82 */ /* 0x000e240000000800 */
[----:B0-----:R-:W-:Y:S01]  /*0010*/  VIADD R1, R1, 0xfffffef8 ;  /* 0xfffffef801017836 */ /* 0x001fe20000000000 */
[----:B------:R-:W0:Y:S01]  /*0020*/  S2R R4, SR_TID.X ;  /* 0x0000000000047919 */ /* 0x000e220000002100 */
[----:B------:R-:W-:Y:S01]  /*0030*/  ELECT P0, URZ, PT ;  /* 0x00000000003f782f */ /* 0x000fe20003800000 */
[----:B------:R-:W-:Y:S01]  /*0040*/  BSSY B0, `(.L_x_0) ;  /* 0x0000015000007945 */ /* 0x000fe20003800000 */
[--C-:B0-----:R-:W-:Y:S02]  /*0050*/  SHF.R.U32.HI R0, RZ, 0x5, R4.reuse ;  /* 0x00000005ff007819 */ /* 0x101fe40000011604 */
[----:B------:R-:W-:-:S03]  /*0060*/  SHF.R.U32.HI R2, RZ, 0x7, R4 ;  /* 0x00000007ff027819 */ /* 0x000fc60000011604 */
[----:B------:R-:W0:Y:S04]  /*0070*/  SHFL.IDX PT, R3, R0, RZ, 0x1f ;  /* 0x00001fff00037589 */ /* 0x000e2800000e0000 */
[----:B------:R-:W1:Y:S01]  /*0080*/  SHFL.IDX PT, R2, R2, RZ, 0x1f ;  /* 0x00001fff02027589 */ /* 0x000e6200000e0000 */
[----:B0-----:R-:W-:Y:S02]  /*0090*/  R2UR UR4, R3 ;  /* 0x00000000030472ca */ /* 0x001fe400000e0000 */
[----:B-1----:R-:W-:-:S11]  /*00a0*/  R2UR UR6, R2 ;  /* 0x00000000020672ca */ /* 0x002fd600000e0000 */
[----:B------:R-:W-:Y:S02]  /*00b0*/  USHF.R.S32.HI UR5, URZ, 0x1f, UR4 ;  /* 0x0000001f3f057899 */ /* 0x000fe40008011404 */
[----:B------:R-:W-:Y:S02]  /*00c0*/  ISETP.NE.OR P0, PT, RZ, UR4, !P0 ;  /* 0x00000004ff007c0c */ /* 0x000fe4000c705670 */
[----:B------:R-:W-:-:S04]  /*00d0*/  ULEA.HI UR5, UR5, UR4, URZ, 0x2 ;  /* 0x0000000405057291 */ /* 0x000fc8000f8f103f */
[----:B------:R-:W-:-:S04]  /*00e0*/  ULOP3.LUT UR5, UR5, 0xfffffffc, URZ, 0xc0, !UPT ;  /* 0xfffffffc05057892 */ /* 0x000fc8000f8ec03f */
[----:B------:R-:W-:-:S03]  /*00f0*/  UIADD3 UR8, UR4, -UR5, URZ ;  /* 0x8000000504087290 */ /* 0x000fc6000fffe03f */
[----:B------:R-:W-:Y:S09]  /*0100*/  @P0 BRA `(.L_x_1) ;  /* 0x0000000000200947 */ /* 0x000ff20003800000 */
[----:B------:R-:W-:Y:S02]  /*0110*/  ULDC.64 UR4, c[0x0][0x198] ;  /* 0x0000660000047ab9 */ /* 0x000fe40000000a00 */
[----:B------:R-:W-:Y:S02]  /*0120*/  UIADD3 UR10, UP0, UR4, 0xf0, URZ ;  /* 0x000000f0040a7890 */ /* 0x000fe4000ff1e03f */
[----:B------:R-:W-:Y:S02]  /*0130*/  UIADD3 UR4, UP1, UR4, 0x1f0, URZ ;  /* 0x000001f004047890 */ /* 0x000fe4000ff3e03f */
[----:B------:R-:W-:Y:S02]  /*0140*/  UIADD3.X UR11, URZ, UR5, URZ, UP0, !UPT ;  /* 0x000000053f0b7290 */ /* 0x000fe400087fe43f */
[----:B------:R-:W-:-:S07]  /*0150*/  UIADD3.X UR5, URZ, UR5, URZ, UP1, !UPT ;  /* 0x000000053f057290 */ /* 0x000fce0008ffe43f */
[----:B------:R0:W-:Y:S02]  /*0160*/  UTMACCTL.PF [UR10] ;  /* 0x000000000a0079b9 */ /* 0x0001e40008040000 */
[----:B------:R0:W-:Y:S02]  /*0170*/  UTMACCTL.PF [UR4] ;  /* 0x00000000040079b9 */ /* 0x0001e40008040000 */
[----:B0-----:R-:W-:Y:S01]  /*0180*/  NOP ;  /* 0x0000000000007918 */ /* 0x001fe20000000000 */
.L_x_1:
[----:B------:R-:W-:Y:S05]  /*0190*/  BSYNC B0 ;  /* 0x0000000000007941 */ /* 0x000fea0003800000 */
.L_x_0:
[----:B------:R-:W0:Y:S01]  /*01a0*/  SHFL.IDX PT, R3, R0, RZ, 0x1f ;  /* 0x00001fff00037589 */ /* 0x000e2200000e0000 */
[----:B------:R-:W-:Y:S01]  /*01b0*/  UISETP.NE.AND UP0, UPT, UR8, 0x3, UPT ;  /* 0x000000030800788c */ /* 0x000fe2000bf05270 */
[----:B------:R-:W-:Y:S01]  /*01c0*/  SHF.R.S32.HI R2, RZ, 0x1f, R4 ;  /* 0x0000001fff027819 */ /* 0x000fe20000011404 */
[----:B------:R-:W-:Y:S02]  /*01d0*/  UIADD3 UR10, UR6, -0x1, URZ ;  /* 0xffffffff060a7890 */ /* 0x000fe4000fffe03f */
[----:B------:R-:W-:Y:S01]  /*01e0*/  ISETP.NE.AND P1, PT, RZ, UR6, PT ;  /* 0x00000006ff007c0c */ /* 0x000fe2000bf25270 */
[----:B------:R-:W-:Y:S01]  /*01f0*/  UISETP.EQ.OR UP0, UPT, UR8, URZ, !UP0 ;  /* 0x0000003f0800728c */ /* 0x000fe2000c702670 */
[----:B------:R-:W-:Y:S01]  /*0200*/  LEA.HI R2, R2, R4, RZ, 0x7 ;  /* 0x0000000402027211 */ /* 0x000fe200078f38ff */
[----:B------:R-:W-:Y:S02]  /*0210*/  UISETP.GE.U32.AND UP1, UPT, UR10, 0x2, UPT ;  /* 0x000000020a00788c */ /* 0x000fe4000bf26070 */
[----:B------:R-:W-:-:S04]  /*0220*/  UISETP.EQ.AND UP0, UPT, UR6, URZ, UP0 ;  /* 0x0000003f0600728c */ /* 0x000fc80008702270 */
[----:B------:R-:W-:-:S04]  /*0230*/  USEL UR13, URZ, 0x1, !UP0 ;  /* 0x000000013f0d7887 */ /* 0x000fc8000c000000 */
[----:B------:R-:W-:Y:S01]  /*0240*/  USEL UR13, UR13, 0x2, UP1 ;  /* 0x000000020d0d7887 */ /* 0x000fe20008800000 */
[----:B0-----:R-:W-:-:S13]  /*0250*/  ISETP.NE.AND P0, PT, R3, RZ, PT ;  /* 0x000000ff0300720c */ /* 0x001fda0003f05270 */
[----:B------:R-:W-:Y:S05]  /*0260*/  @P0 BRA `(.L_x_2) ;  /* 0x0000000000d40947 */ /* 0x000fea0003800000 */
[----:B------:R-:W-:Y:S01]  /*0270*/  ELECT P0, URZ, PT ;  /* 0x00000000003f782f */ /* 0x000fe20003800000 */
[----:B------:R-:W-:-:S12]  /*0280*/  BSSY B0, `(.L_x_2) ;  /* 0x0000033000007945 */ /* 0x000fd80003800000 */
[----:B------:R-:W-:Y:S05]  /*0290*/  @!P0 BRA `(.L_x_3) ;  /* 0x0000000000c48947 */ /* 0x000fea0003800000 */
[----:B------:R-:W0:Y:S01]  /*02a0*/  S2UR UR9, SR_CgaCtaId ;  /* 0x00000000000979c3 */ /* 0x000e220000008800 */
[----:B------:R-:W-:Y:S01]  /*02b0*/  UMOV UR4, 0x400 ;  /* 0x0000040000047882 */ /* 0x000fe20000000000 */
[----:B------:R-:W-:Y:S01]  /*02c0*/  UMOV UR5, 0x1 ;  /* 0x0000000100057882 */ /* 0x000fe20000000000 */
[----:B------:R-:W-:Y:S02]  /*02d0*/  UMOV UR6, 0x10 ;  /* 0x0000001000067882 */ /* 0x000fe40000000000 */
[----:B------:R-:W-:-:S04]  /*02e0*/  UIADD3 UR6, -UR6, 0x100000, URZ ;  /* 0x0010000006067890 */ /* 0x000fc8000fffe13f */
[----:B------:R-:W-:Y:S02]  /*02f0*/  USHF.L.U32 UR7, UR6, 0xb, URZ ;  /* 0x0000000b06077899 */ /* 0x000fe4000800063f */
[----:B------:R-:W-:Y:S02]  /*0300*/  USHF.L.U32 UR6, UR6, 0x1, URZ ;  /* 0x0000000106067899 */ /* 0x000fe4000800063f */
[----:B0-----:R-:W-:Y:S02]  /*0310*/  ULEA UR9, UR9, UR4, 0x18 ;  /* 0x0000000409097291 */ /* 0x001fe4000f8ec03f */
[----:B------:R-:W-:-:S04]  /*0320*/  UIADD3 UR4, -UR5, 0x100000, URZ ;  /* 0x0010000005047890 */ /* 0x000fc8000fffe13f */
[----:B------:R-:W-:Y:S02]  /*0330*/  USHF.L.U32 UR5, UR4, 0xb, URZ ;  /* 0x0000000b04057899 */ /* 0x000fe4000800063f */
[----:B------:R-:W-:Y:S01]  /*0340*/  USHF.L.U32 UR4, UR4, 0x1, URZ ;  /* 0x0000000104047899 */ /* 0x000fe2000800063f */
[----:B------:R-:W0:Y:S11]  /*0350*/  FENCE.VIEW.ASYNC.S ;  /* 0x00000000000073c6 */ /* 0x000e360000000000 */
[----:B0-----:R0:W1:Y:S01]  /*0360*/  SYNCS.EXCH.64 URZ, [UR9], UR4 ;  /* 0x00000004093f75b2 */ /* 0x0010620008000100 */
[----:B------:R0:W2:Y:S01]  /*0370*/  SYNCS.EXCH.64 URZ, [UR9+0x90], UR6 ;  /* 0x00009006093f75b2 */ /* 0x0000a20008000100 */
[----:B------:R0:W3:Y:S01]  /*0380*/  SYNCS.EXCH.64 URZ, [UR9+0x8], UR4 ;  /* 0x00000804093f75b2 */ /* 0x0000e20008000100 */
[----:B------:R0:W4:Y:S01]  /*0390*/  SYNCS.EXCH.64 URZ, [UR9+0x98], UR6 ;  /* 0x00009806093f75b2 */ /* 0x0001220008000100 */
[----:B------:R0:W0:Y:S01]  /*03a0*/  SYNCS.EXCH.64 URZ, [UR9+0x10], UR4 ;  /* 0x00001004093f75b2 */ /* 0x0000220008000100 */
        /* <DEDUP_REMOVED lines=31> */
[----:B-1234-:R-:W-:Y:S01]  /*05a0*/  NOP ;  /* 0x0000000000007918 */ /* 0x01efe20000000000 */
.L_x_3:
[----:B0-----:R-:W-:Y:S05]  /*05b0*/  BSYNC B0 ;  /* 0x0000000000007941 */ /* 0x001fea0003800000 */
.L_x_2:
[----:B------:R-:W-:Y:S01]  /*05c0*/  LOP3.LUT R2, R2, 0xffffff80, RZ, 0xc0, !PT ;  /* 0xffffff8002027812 */ /* 0x000fe200078ec0ff */
[----:B------:R-:W0:Y:S01]  /*05d0*/  SHFL.IDX PT, R0, R0, RZ, 0x1f ;  /* 0x00001fff00007589 */ /* 0x000e2200000e0000 */
[----:B------:R-:W1:Y:S01]  /*05e0*/  S2UR UR9, SR_CTAID.X ;  /* 0x00000000000979c3 */ /* 0x000e620000002500 */
[----:B------:R-:W-:Y:S02]  /*05f0*/  SHF.R.S32.HI R8, RZ, 0x1f, R3 ;  /* 0x0000001fff087819 */ /* 0x000fe40000011403 */
[----:B------:R-:W-:Y:S01]  /*0600*/  ELECT P0, URZ, PT ;  /* 0x00000000003f782f */ /* 0x000fe20003800000 */
[----:B------:R-:W-:Y:S01]  /*0610*/  IMAD.IADD R4, R4, 0x1, -R2 ;  /* 0x0000000104047824 */ /* 0x000fe200078e0a02 */
[----:B------:R-:W-:Y:S01]  /*0620*/  ULDC UR4, c[0x0][0x150] ;  /* 0x0000540000047ab9 */ /* 0x000fe20000000800 */
[----:B------:R-:W2:Y:S01]  /*0630*/  S2R R2, SR_CTAID.Y ;  /* 0x0000000000027919 */ /* 0x000ea20000002600 */
[----:B------:R-:W-:Y:S01]  /*0640*/  LEA.HI R8, R8, R3, RZ, 0x2 ;  /* 0x0000000308087211 */ /* 0x000fe200078f10ff */
[----:B------:R-:W-:Y:S01]  /*0650*/  NOP ;  /* 0x0000000000007918 */ /* 0x000fe20000000000 */
[----:B------:R-:W-:Y:S01]  /*0660*/  SHF.R.S32.HI R5, RZ, 0x1f, R4 ;  /* 0x0000001fff057819 */ /* 0x000fe20000011404 */
[----:B------:R-:W3:Y:S01]  /*0670*/  LDC R9, c[0x0][0x144] ;  /* 0x00005100ff097b82 */ /* 0x000ee20000000800 */
[----:B------:R-:W-:Y:S01]  /*0680*/  LOP3.LUT R8, R8, 0x3ffffffc, RZ, 0xc0, !PT ;  /* 0x3ffffffc08087812 */ /* 0x000fe200078ec0ff */
[----:B------:R-:W-:Y:S01]  /*0690*/  NOP ;  /* 0x0000000000007918 */ /* 0x000fe20000000000 */
[----:B------:R-:W-:-:S03]  /*06a0*/  LEA.HI R5, R5, R4, RZ, 0x3 ;  /* 0x0000000405057211 */ /* 0x000fc600078f18ff */
[----:B------:R-:W-:Y:S01]  /*06b0*/  IMAD.IADD R8, R3, 0x1, -R8 ;  /* 0x0000000103087824 */ /* 0x000fe200078e0a08 */
[--C-:B------:R-:W-:Y:S01]  /*06c0*/  SHF.R.S32.HI R6, RZ, 0x3, R5.reuse ;  /* 0x00000003ff067819 */ /* 0x100fe20000011405 */
[----:B------:R-:W4:Y:S01]  /*06d0*/  LDC R11, c[0x0][0x148] ;  /* 0x00005200ff0b7b82 */ /* 0x000f220000000800 */
[----:B------:R-:W-:-:S04]  /*06e0*/  SHF.R.S32.HI R5, RZ, 0x1f, R5 ;  /* 0x0000001fff057819 */ /* 0x000fc80000011405 */
[----:B------:R-:W-:Y:S02]  /*06f0*/  LEA.HI R5, R5, R6, RZ, 0x2 ;  /* 0x0000000605057211 */ /* 0x000fe400078f10ff */
[----:B0-----:R-:W-:Y:S02]  /*0700*/  ISETP.NE.OR P0, PT, R0, RZ, !P0 ;  /* 0x000000ff0000720c */ /* 0x001fe40004705670 */
[----:B-1----:R-:W-:Y:S02]  /*0710*/  I2FP.F32.U32 R0, UR9 ;  /* 0x0000000900007c45 */ /* 0x002fe40008201000 */
[----:B------:R-:W-:-:S03]  /*0720*/  LOP3.LUT R5, R5, 0xfffffffc, RZ, 0xc0, !PT ;  /* 0xfffffffc05057812 */ /* 0x000fc600078ec0ff */
[----:B------:R-:W-:Y:S01]  /*0730*/  FMUL R7, R0, UR4 ;  /* 0x0000000400077c20 */ /* 0x000fe20008400000 */
[----:B------:R-:W-:Y:S01]  /*0740*/  ULDC UR4, c[0x0][0x154] ;  /* 0x0000550000047ab9 */ /* 0x000fe20000000800 */
[----:B------:R-:W-:-:S04]  /*0750*/  IMAD.IADD R5, R6, 0x1, -R5 ;  /* 0x0000000106057824 */ /* 0x000fc800078e0a05 */
[----:B------:R-:W-:Y:S01]  /*0760*/  IMAD R5, R8, 0x4, R5 ;  /* 0x0000000408057824 */ /* 0x000fe200078e0205 */
[----:B------:R-:W0:Y:S01]  /*0770*/  F2I.U32.TRUNC.NTZ R7, R7 ;  /* 0x0000000700077305 */ /* 0x000e22000020f000 */
[----:B------:R-:W-:Y:S01]  /*0780*/  VOTEU.ALL UP0, P0 ;  /* 0x00000000003f7886 */ /* 0x000fe20000000000 */
[----:B------:R-:W-:Y:S01]  /*0790*/  VOTEU.ALL UP1, P0 ;  /* 0x00000000003f7886 */ /* 0x000fe20000020000 */
[----:B------:R-:W-:-:S03]  /*07a0*/  IMAD.SHL.U32 R0, R5, 0x4, RZ ;  /* 0x0000000405007824 */ /* 0x000fc600078e00ff */
[----:B------:R-:W1:Y:S01]  /*07b0*/  @!UP0 S2UR UR7, SR_CgaCtaId ;  /* 0x00000000000789c3 */ /* 0x000e620000008800 */
[----:B------:R-:W-:Y:S01]  /*07c0*/  @!UP0 UMOV UR6, 0x400 ;  /* 0x0000040000068882 */ /* 0x000fe20000000000 */
[----:B------:R-:W-:Y:S02]  /*07d0*/  LOP3.LUT R10, R5, 0xc, R0, 0x78, !PT ;  /* 0x0000000c050a7812 */ /* 0x000fe400078e7800 */
[----:B--2---:R-:W-:Y:S02]  /*07e0*/  I2FP.F32.U32 R5, R2 ;  /* 0x0000000200057245 */ /* 0x004fe40000201000 */
[----:B------:R-:W-:Y:S01]  /*07f0*/  SHF.R.S32.HI R0, RZ, 0x1f, R10 ;  /* 0x0000001fff007819 */ /* 0x000fe2000001140a */
[----:B------:R2:W-:Y:S01]  /*0800*/  STL [R1+0x7c], R10 ;  /* 0x00007c0a01007387 */ /* 0x0005e20000100800 */
[----:B0-----:R-:W-:Y:S02]  /*0810*/  IMAD.MOV R6, RZ, RZ, -R7 ;  /* 0x000000ffff067224 */ /* 0x001fe400078e0a07 */
[----:B------:R-:W-:Y:S01]  /*0820*/  FMUL R8, R5, UR4 ;  /* 0x0000000405087c20 */ /* 0x000fe20008400000 */
[----:B------:R-:W-:Y:S01]  /*0830*/  LEA.HI R5, R0, R10, RZ, 0x3 ;  /* 0x0000000a00057211 */ /* 0x000fe200078f18ff */
[----:B------:R-:W-:Y:S01]  /*0840*/  UMOV UR4, 0x20 ;  /* 0x0000002000047882 */ /* 0x000fe20000000000 */
[----:B---3--:R-:W-:Y:S01]  /*0850*/  IMAD R0, R9, R6, UR9 ;  /* 0x0000000909007e24 */ /* 0x008fe2000f8e0206 */
[----:B------:R-:W-:-:S04]  /*0860*/  @!UP0 UIADD3 UR4, -UR4, 0x100000, URZ ;  /* 0x0010000004048890 */ /* 0x000fc8000fffe13f */
[----:B------:R-:W-:Y:S02]  /*0870*/  @!UP0 USHF.L.U32 UR5, UR4, 0xb, URZ ;  /* 0x0000000b04058899 */ /* 0x000fe4000800063f */
[----:B------:R-:W-:Y:S01]  /*0880*/  @!UP0 USHF.L.U32 UR4, UR4, 0x1, URZ ;  /* 0x0000000104048899 */ /* 0x000fe2000800063f */
[----:B------:R-:W-:Y:S01]  /*0890*/  LOP3.LUT R6, R5, 0xfffffff8, RZ, 0xc0, !PT ;  /* 0xfffffff805067812 */ /* 0x000fe200078ec0ff */
[----:B------:R-:W0:Y:S01]  /*08a0*/  F2I.U32.TRUNC.NTZ R8, R8 ;  /* 0x0000000800087305 */ /* 0x000e22000020f000 */
[----:B------:R-:W3:Y:S03]  /*08b0*/  LDC R9, c[0x0][0x140] ;  /* 0x00005000ff097b82 */ /* 0x000ee60000000800 */
[----:B------:R-:W-:Y:S01]  /*08c0*/  IMAD.IADD R7, R10, 0x1, -R6 ;  /* 0x000000010a077824 */ /* 0x000fe200078e0a06 */
[----:B-1----:R-:W-:-:S04]  /*08d0*/  @!UP0 ULEA UR6, UR7, UR6, 0x18 ;  /* 0x0000000607068291 */ /* 0x002fc8000f8ec03f */
[----:B------:R-:W-:Y:S01]  /*08e0*/  ISETP.NE.AND P2, PT, R7, R0, PT ;  /* 0x000000000700720c */ /* 0x000fe20003f45270 */
[----:B------:R-:W-:Y:S01]  /*08f0*/  VOTEU.ALL UP0, P0 ;  /* 0x00000000003f7886 */ /* 0x000fe20000000000 */
[----:B------:R-:W-:Y:S01]  /*0900*/  LOP3.LUT P0, RZ, R4, 0x7, RZ, 0xc0, !PT ;  /* 0x0000000704ff7812 */ /* 0x000fe2000780c0ff */
[----:B------:R-:W-:Y:S02]  /*0910*/  IMAD.MOV.U32 R4, RZ, RZ, 0x1 ;  /* 0x00000001ff047424 */ /* 0x000fe400078e00ff */
[----:B0-----:R-:W-:Y:S01]  /*0920*/  IMAD.MOV R12, RZ, RZ, -R8 ;  /* 0x000000ffff0c7224 */ /* 0x001fe200078e0a08 */
[----:B------:R-:W-:-:S03]  /*0930*/  ISETP.LT.U32.AND P0, PT, R10, 0x8, !P0 ;  /* 0x000000080a00780c */ /* 0x000fc60004701070 */
[----:B----4-:R-:W-:Y:S01]  /*0940*/  IMAD R6, R11, R12, R2 ;  /* 0x0000000c0b067224 */ /* 0x010fe200078e0202 */
[----:B------:R-:W0:Y:S02]  /*0950*/  FENCE.VIEW.ASYNC.S ;  /* 0x00000000000073c6 */ /* 0x000e240000000000 */
[----:B0-----:R2:W0:Y:S01]  /*0960*/  @!UP0 SYNCS.EXCH.64 URZ, [UR6+0x130], UR4 ;  /* 0x00013004063f85b2 */ /* 0x0014220008000100 */
[----:B------:R-:W-:Y:S02]  /*0970*/  @P2 SHF.R.S32.HI R5, RZ, 0x3, R5 ;  /* 0x00000003ff052819 */ /* 0x000fe40000011405 */
[----:B---3--:R-:W-:Y:S02]  /*0980*/  ISETP.EQ.U32.AND P4, PT, R9, 0x1, PT ;  /* 0x000000010900780c */ /* 0x008fe40003f82070 */
[----:B------:R-:W-:Y:S02]  /*0990*/  @P2 ISETP.NE.AND P3, PT, R5, R6, PT ;  /* 0x000000060500220c */ /* 0x000fe40003f65270 */
[----:B------:R-:W-:-:S02]  /*09a0*/  SEL R5, RZ, 0x1, !P0 ;  /* 0x00000001ff057807 */ /* 0x000fc40004000000 */
[----:B------:R-:W-:-:S04]  /*09b0*/  @P2 SEL R4, RZ, 0x1, P3 ;  /* 0x00000001ff042807 */ /* 0x000fc80001800000 */
[----:B------:R-:W-:Y:S01]  /*09c0*/  LOP3.LUT R4, R4, R5, RZ, 0xc0, !PT ;  /* 0x0000000504047212 */ /* 0x000fe200078ec0ff */
[----:B------:R2:W1:Y:S01]  /*09d0*/  @!UP1 SYNCS.EXCH.64 URZ, [UR6+0x138], UR4 ;  /* 0x00013804063f95b2 */ /* 0x0004620008000100 */
[----:B------:R-:W-:-:S03]  /*09e0*/  NOP ;  /* 0x0000000000007918 */ /* 0x000fc60000000000 */
[----:B------:R2:W-:Y:S01]  /*09f0*/  STL [R1+0x78], R4 ;  /* 0x0000780401007387 */ /* 0x0005e20000100800 */
[----:B0-----:R-:W-:Y:S05]  /*0a00*/  @!P4 BRA `(.L_x_4) ;  /* 0x000000000008c947 */ /* 0x001fea0003800000 */
[----:B-1----:R-:W-:Y:S01]  /*0a10*/  UCGABAR_ARV ;  /* 0x00000000000079c7 */ /* 0x002fe20008000000 */
[----:B------:R-:W-:Y:S05]  /*0a20*/  BRA `(.L_x_5) ;  /* 0x0000000000047947 */ /* 0x000fea0003800000 */
.L_x_4:
[----:B-1----:R-:W-:Y:S01]  /*0a30*/  NOP ;  /* 0x0000000000007918 */ /* 0x002fe20000000000 */
.L_x_5:
[----:B------:R-:W0:Y:S01]  /*0a40*/  LDC R3, c[0x0][0x65c] ;  /* 0x00019700ff037b82 */ /* 0x000e220000000800 */
[----:B--2---:R-:W-:Y:S02]  /*0a50*/  IMAD.U32 R4, RZ, RZ, UR9 ;  /* 0x00000009ff047e24 */ /* 0x004fe4000f8e00ff */
[----:B------:R-:W-:Y:S01]  /*0a60*/  IMAD.MOV.U32 R5, RZ, RZ, RZ ;  /* 0x000000ffff057224 */ /* 0x000fe200078e00ff */
[----:B0-----:R-:W-:-:S13]  /*0a70*/  ISETP.NE.AND P2, PT, R3, 0x1, PT ;  /* 0x000000010300780c */ /* 0x001fda0003f45270 */
[----:B------:R-:W0:Y:S01]  /*0a80*/  @P2 LDC R7, c[0x0][0x10] ;  /* 0x00000400ff072b82 */ /* 0x000e220000000800 */
[----:B------:R-:W-:Y:S02]  /*0a90*/  @P2 IMAD.MOV.U32 R3, RZ, RZ, RZ ;  /* 0x000000ffff032224 */ /* 0x000fe400078e00ff */
[----:B------:R-:W-:-:S05]  /*0aa0*/  @P2 IMAD.MOV.U32 R13, RZ, RZ, RZ ;  /* 0x000000ffff0d2224 */ /* 0x000fca00078e00ff */
[----:B------:R-:W1:Y:S01]  /*0ab0*/  @!P2 LDC R9, c[0x0][0xc] ;  /* 0x00000300ff09ab82 */ /* 0x000e620000000800 */
[----:B0-----:R-:W-:-:S04]  /*0ac0*/  @P2 IMAD.WIDE.U32 R6, R7, UR9, R2 ;  /* 0x0000000907062c25 */ /* 0x001fc8000f8e0002 */
[----:B------:R-:W-:Y:S02]  /*0ad0*/  @P2 IMAD.MOV.U32 R19, RZ, RZ, R6 ;  /* 0x000000ffff132224 */ /* 0x000fe400078e0006 */
[----:B------:R-:W-:Y:S02]  /*0ae0*/  @P2 IMAD.IADD R23, R7, 0x1, R13 ;  /* 0x0000000107172824 */ /* 0x000fe400078e020d */
[----:B-1----:R-:W-:-:S04]  /*0af0*/  @!P2 IMAD.WIDE.U32 R4, R2, R9, R4 ;  /* 0x000000090204a225 */ /* 0x002fc800078e0004 */
[----:B------:R-:W-:Y:S02]  /*0b00*/  @!P2 IMAD.MOV.U32 R19, RZ, RZ, R4 ;  /* 0x000000ffff13a224 */ /* 0x000fe400078e0004 */
[----:B------:R-:W-:-:S03]  /*0b10*/  @!P2 IMAD.MOV.U32 R23, RZ, RZ, R5 ;  /* 0x000000ffff17a224 */ /* 0x000fc600078e0005 */
[----:B------:R0:W-:Y:S04]  /*0b20*/  STL [R1+0x84], R19 ;  /* 0x0000841301007387 */ /* 0x0001e80000100800 */
[----:B------:R0:W-:Y:S01]  /*0b30*/  STL [R1+0x80], R23 ;  /* 0x0000801701007387 */ /* 0x0001e20000100800 */
[----:B------:R-:W-:Y:S05]  /*0b40*/  @!P4 BRA `(.L_x_6) ;  /* 0x00000000000cc947 */ /* 0x000fea0003800000 */
[----:B------:R-:W-:Y:S01]  /*0b50*/  UCGABAR_WAIT ;  /* 0x0000000000007dc7 */ /* 0x000fe20008000000 */
[----:B------:R-:W-:Y:S01]  /*0b60*/  CCTL.IVALL ;  /* 0x00000000ff00798f */ /* 0x000fe20002000000 */
[----:B------:R-:W-:Y:S05]  /*0b70*/  BRA `(.L_x_7) ;  /* 0x0000000000047947 */ /* 0x000fea0003800000 */
.L_x_6:
[----:B------:R-:W-:Y:S06]  /*0b80*/  BAR.SYNC.DEFER_BLOCKING 0x0 ;  /* 0x0000000000007b1d */ /* 0x000fec0000010000 */
.L_x_7:
[----:B------:R-:W-:Y:S05]  /*0b90*/  @!P1 BRA `(.L_x_8) ;  /* 0x000000e0007c9947 */ /* 0x000fea0003800000 */
[----:B------:R-:W-:-:S06]  /*0ba0*/  UISETP.GT.U32.AND UP0, UPT, UR10, 0x1, UPT ;  /* 0x000000010a00788c */ /* 0x000fcc000bf04070 */
[----:B------:R-:W-:-:S13]  /*0bb0*/  PLOP3.LUT P0, PT, PT, PT, UP0, 0x80, 0x0 ;  /* 0x000000000000781c */ /* 0x000fda0003f0f008 */
[----:B------:R-:W-:Y:S05]  /*0bc0*/  @P0 EXIT ;  /* 0x000000000000094d */ /* 0x000fea0003800000 */
[----:B------:R-:W-:Y:S01]  /*0bd0*/  IMAD.MOV.U32 R6, RZ, RZ, -0x1 ;  /* 0xffffffffff067424 */ /* 0x000fe200078e00ff */
[----:B------:R-:W-:Y:S01]  /*0be0*/  ULDC.64 UR4, c[0x0][0x650] ;  /* 0x0001940000047ab9 */ /* 0x000fe20000000a00 */
[----:B------:R-:W-:Y:S01]  /*0bf0*/  IMAD.MOV.U32 R5, RZ, RZ, -0x1 ;  /* 0xffffffffff057424 */ /* 0x000fe200078e00ff */
[----:B------:R-:W-:Y:S01]  /*0c00*/  ISETP.GE.U32.AND P0, PT, R19, UR4, PT ;  /* 0x0000000413007c0c */ /* 0x000fe2000bf06070 */
[----:B------:R-:W-:Y:S01]  /*0c10*/  UMOV UR23, 0xffffffff ;  /* 0xffffffff00177882 */ /* 0x000fe20000000000 */
[----:B------:R1:W-:Y:S01]  /*0c20*/  STL [R1+0x8c], R6 ;  /* 0x00008c0601007387 */ /* 0x0003e20000100800 */
[----:B------:R-:W-:Y:S02]  /*0c30*/  PRMT R4, RZ, 0x7610, R4 ;  /* 0x00007610ff047816 */ /* 0x000fe40000000004 */
[----:B------:R-:W-:Y:S01]  /*0c40*/  ISETP.GE.U32.AND.EX P0, PT, R23, UR5, PT, P0 ;  /* 0x0000000517007c0c */ /* 0x000fe2000bf06100 */
[----:B------:R1:W-:-:S12]  /*0c50*/  STL [R1+0x88], R5 ;  /* 0x0000880501007387 */ /* 0x0003d80000100800 */
[----:B-1----:R-:W-:Y:S05]  /*0c60*/  @P0 BRA `(.L_x_9) ;  /* 0x0000000400380947 */ /* 0x002fea0003800000 */
[----:B------:R-:W1:Y:S01]  /*0c70*/  LDC.64 R14, c[0x0][0x628] ;  /* 0x00018a00ff0e7b82 */ /* 0x000e620000000a00 */
[----:B------:R-:W-:Y:S02]  /*0c80*/  IMAD.MOV.U32 R4, RZ, RZ, R19 ;  /* 0x000000ffff047224 */ /* 0x000fe400078e0013 */
[----:B------:R-:W-:-:S05]  /*0c90*/  IMAD.MOV.U32 R5, RZ, RZ, R23 ;  /* 0x000000ffff057224 */ /* 0x000fca00078e0017 */
[----:B------:R-:W2:Y:S08]  /*0ca0*/  LDC R10, c[0x0][0x630] ;  /* 0x00018c00ff0a7b82 */ /* 0x000eb00000000800 */
[----:B------:R-:W3:Y:S01]  /*0cb0*/  LDC.64 R16, c[0x0][0x620] ;  /* 0x00018800ff107b82 */ /* 0x000ee20000000a00 */
[----:B-1----:R-:W-:-:S04]  /*0cc0*/  ISETP.NE.U32.AND P0, PT, R14, RZ, PT ;  /* 0x000000ff0e00720c */ /* 0x002fc80003f05070 */
[----:B------:R-:W-:-:S13]  /*0cd0*/  ISETP.NE.AND.EX P0, PT, R15, RZ, PT, P0 ;  /* 0x000000ff0f00720c */ /* 0x000fda0003f05300 */
[----:B--23--:R-:W-:Y:S05]  /*0ce0*/  @!P0 BRA `(.L_x_10) ;  /* 0x0000000000288947 */ /* 0x00cfea0003800000 */
[----:B------:R-:W1:Y:S02]  /*0cf0*/  LDC R9, c[0x0][0x634] ;  /* 0x00018d00ff097b82 */ /* 0x000e640000000800 */
[----:B-1----:R-:W-:-:S05]  /*0d00*/  IADD3 R9, P0, R19, R9, RZ ;  /* 0x0000000913097210 */ /* 0x002fca0007f1e0ff */
[----:B------:R-:W-:-:S04]  /*0d10*/  IMAD.X R13, RZ, RZ, R23, P0 ;  /* 0x000000ffff0d7224 */ /* 0x000fc800000e0617 */
[----:B------:R-:W-:-:S04]  /*0d20*/  IMAD.WIDE.U32 R4, R13, R14, RZ ;  /* 0x0000000e0d047225 */ /* 0x000fc800078e00ff */
[----:B------:R-:W-:-:S04]  /*0d30*/  IMAD.WIDE.U32 R6, P0, R9, R15, R4 ;  /* 0x0000000f09067225 */ /* 0x000fc80007800004 */
[----:B------:R-:W-:-:S04]  /*0d40*/  IMAD.WIDE.U32 R4, R9, R14, RZ ;  /* 0x0000000e09047225 */ /* 0x000fc800078e00ff */
[----:B------:R-:W-:Y:S01]  /*0d50*/  IMAD.X R9, RZ, RZ, RZ, P0 ;  /* 0x000000ffff097224 */ /* 0x000fe200000e06ff */
[----:B------:R-:W-:Y:S01]  /*0d60*/  IADD3 RZ, P0, R5, R6, RZ ;  /* 0x0000000605ff7210 */ /* 0x000fe20007f1e0ff */
[----:B------:R-:W-:-:S04]  /*0d70*/  IMAD.MOV.U32 R8, RZ, RZ, R7 ;  /* 0x000000ffff087224 */ /* 0x000fc800078e0007 */
[----:B------:R-:W-:-:S08]  /*0d80*/  IMAD.WIDE.U32.X R4, R13, R15, R8, P0 ;  /* 0x0000000f0d047225 */ /* 0x000fd000000e0408 */
.L_x_10:
[----:B------:R-:W1:Y:S01]  /*0d90*/  LDC.64 R20, c[0x0][0x640] ;  /* 0x00019000ff147b82 */ /* 0x000e620000000a00 */
[-C--:B------:R-:W-:Y:S01]  /*0da0*/  SHF.R.U64 R22, R4, R10.reuse, R5 ;  /* 0x0000000a04167219 */ /* 0x080fe20000001205 */
[----:B------:R-:W-:Y:S01]  /*0db0*/  IMAD.MOV.U32 R4, RZ, RZ, R19 ;  /* 0x000000ffff047224 */ /* 0x000fe200078e0013 */
[----:B------:R-:W-:Y:S01]  /*0dc0*/  SHF.R.U32.HI R3, RZ, R10, R5 ;  /* 0x0000000aff037219 */ /* 0x000fe20000011605 */
[----:B------:R-:W-:Y:S01]  /*0dd0*/  IMAD.MOV.U32 R5, RZ, RZ, R23 ;  /* 0x000000ffff057224 */ /* 0x000fe200078e0017 */
[----:B------:R-:W-:Y:S01]  /*0de0*/  IADD3 R7, P0, RZ, -R22, RZ ;  /* 0x80000016ff077210 */ /* 0x000fe20007f1e0ff */
[----:B0-----:R-:W-:Y:S02]  /*0df0*/  IMAD R23, R11, R12, R2 ;  /* 0x0000000c0b177224 */ /* 0x001fe400078e0202 */
[----:B------:R-:W0:Y:S01]  /*0e00*/  LDC R8, c[0x0][0x618] ;  /* 0x00018600ff087b82 */ /* 0x000e220000000800 */
[----:B------:R-:W-:Y:S02]  /*0e10*/  IMAD.MOV.U32 R11, RZ, RZ, 0x1 ;  /* 0x00000001ff0b7424 */ /* 0x000fe400078e00ff */
[----:B------:R-:W-:-:S02]  /*0e20*/  IMAD.X R3, RZ, RZ, ~R3, P0 ;  /* 0x000000ffff037224 */ /* 0x000fc400000e0e03 */
[----:B------:R-:W-:-:S03]  /*0e30*/  IMAD.WIDE.U32 R4, R7, R16, R4 ;  /* 0x0000001007047225 */ /* 0x000fc600078e0004 */
[----:B------:R-:W2:Y:S01]  /*0e40*/  LDC R14, c[0x0][0x608] ;  /* 0x00018200ff0e7b82 */ /* 0x000ea20000000800 */
[----:B------:R-:W-:-:S04]  /*0e50*/  IMAD R6, R3, R16, RZ ;  /* 0x0000001003067224 */ /* 0x000fc800078e02ff */
[----:B------:R-:W-:-:S03]  /*0e60*/  IMAD R3, R7, R17, R6 ;  /* 0x0000001107037224 */ /* 0x000fc600078e0206 */
[----:B------:R-:W3:Y:S01]  /*0e70*/  LDC R18, c[0x0][0x658] ;  /* 0x00019600ff127b82 */ /* 0x000ee20000000800 */
[----:B------:R-:W-:Y:S01]  /*0e80*/  IMAD.IADD R3, R5, 0x1, R3 ;  /* 0x0000000105037824 */ /* 0x000fe200078e0203 */
[----:B-1----:R-:W-:Y:S01]  /*0e90*/  ISETP.NE.U32.AND P0, PT, R20, RZ, PT ;  /* 0x000000ff1400720c */ /* 0x002fe20003f05070 */
[----:B------:R-:W-:-:S03]  /*0ea0*/  IMAD.MOV.U32 R5, RZ, RZ, -0x1 ;  /* 0xffffffffff057424 */ /* 0x000fc600078e00ff */
[----:B------:R-:W-:Y:S02]  /*0eb0*/  ISETP.NE.AND.EX P0, PT, R21, RZ, PT, P0 ;  /* 0x000000ff1500720c */ /* 0x000fe40003f05300 */
[----:B------:R-:W1:Y:S01]  /*0ec0*/  LDC R13, c[0x0][0x600] ;  /* 0x00018000ff0d7b82 */ /* 0x000e620000000800 */
[-CC-:B0-----:R-:W-:Y:S02]  /*0ed0*/  SHF.R.U64 R10, R4, R8.reuse, R3.reuse ;  /* 0x00000008040a7219 */ /* 0x181fe40000001203 */
[----:B------:R-:W-:-:S05]  /*0ee0*/  SHF.R.U32.HI R3, RZ, R8, R3 ;  /* 0x00000008ff037219 */ /* 0x000fca0000011603 */
[----:B------:R-:W0:Y:S01]  /*0ef0*/  LDC R15, c[0x0][0x648] ;  /* 0x00019200ff0f7b82 */ /* 0x000e220000000800 */
[-CC-:B--2---:R-:W-:Y:S02]  /*0f00*/  SHF.R.U64 R19, R10, R14.reuse, R3.reuse ;  /* 0x0000000e0a137219 */ /* 0x184fe40000001203 */
[----:B------:R-:W-:-:S05]  /*0f10*/  SHF.R.U32.HI R3, RZ, R14, R3 ;  /* 0x0000000eff037219 */ /* 0x000fca0000011603 */
[----:B------:R-:W2:Y:S01]  /*0f20*/  LDC R17, c[0x0][0x638] ;  /* 0x00018e00ff117b82 */ /* 0x000ea20000000800 */
[-C--:B---3--:R-:W-:Y:S02]  /*0f30*/  SHF.L.U32 R2, R5, R18.reuse, RZ ;  /* 0x0000001205027219 */ /* 0x088fe400000006ff */
[--C-:B------:R-:W-:Y:S02]  /*0f40*/  SHF.R.U64 R12, R19, R18, R3.reuse ;  /* 0x00000012130c7219 */ /* 0x100fe40000001203 */
[----:B------:R-:W-:Y:S02]  /*0f50*/  LOP3.LUT R8, RZ, R2, RZ, 0x33, !PT ;  /* 0x00000002ff087212 */ /* 0x000fe400078e33ff */
[----:B------:R-:W-:Y:S01]  /*0f60*/  SHF.R.U32.HI R3, RZ, R18, R3 ;  /* 0x00000012ff037219 */ /* 0x000fe20000011603 */
[----:B------:R-:W3:Y:S01]  /*0f70*/  LDC R16, c[0x0][0x610] ;  /* 0x00018400ff107b82 */ /* 0x000ee20000000800 */
[----:B------:R-:W-:Y:S01]  /*0f80*/  IMAD.MOV.U32 R2, RZ, RZ, R12 ;  /* 0x000000ffff027224 */ /* 0x000fe200078e000c */
[----:B------:R-:W-:Y:S06]  /*0f90*/  @!P0 BRA `(.L_x_11) ;  /* 0x0000000000288947 */ /* 0x000fec0003800000 */
[----:B------:R-:W4:Y:S02]  /*0fa0*/  LDC R7, c[0x0][0x64c] ;  /* 0x00019300ff077b82 */ /* 0x000f240000000800 */
[----:B----4-:R-:W-:-:S05]  /*0fb0*/  IADD3 R7, P0, R12, R7, RZ ;  /* 0x000000070c077210 */ /* 0x010fca0007f1e0ff */
        /* <DEDUP_REMOVED lines=8> */
.L_x_11:
[----:B0-----:R-:W-:Y:S01]  /*1040*/  SHF.R.U64 R4, R2, R15, R3 ;  /* 0x0000000f02047219 */ /* 0x001fe20000001203 */
[----:B-1----:R-:W-:Y:S01]  /*1050*/  VIADD R5, R13, 0xffffffff ;  /* 0xffffffff0d057836 */ /* 0x002fe20000000000 */
[----:B------:R-:W-:Y:S02]  /*1060*/  SHF.L.U32 R2, R11, R18, RZ ;  /* 0x000000120b027219 */ /* 0x000fe400000006ff */
[----:B------:R-:W-:Y:S01]  /*1070*/  LOP3.LUT R3, R19, R8, RZ, 0xc0, !PT ;  /* 0x0000000813037212 */ /* 0x000fe200078ec0ff */
[----:B------:R-:W-:Y:S01]  /*1080*/  IMAD.MOV R6, RZ, RZ, -R4 ;  /* 0x000000ffff067224 */ /* 0x000fe200078e0a04 */
[----:B------:R-:W-:Y:S02]  /*1090*/  SEL R0, R0, R23, !P2 ;  /* 0x0000001700007207 */ /* 0x000fe40005000000 */
[----:B------:R-:W-:Y:S01]  /*10a0*/  LOP3.LUT R5, R10, R5, RZ, 0xc0, !PT ;  /* 0x000000050a057212 */ /* 0x000fe200078ec0ff */
[----:B------:R-:W-:Y:S01]  /*10b0*/  IMAD R3, R2, R4, R3 ;  /* 0x0000000402037224 */ /* 0x000fe200078e0203 */
[----:B------:R-:W-:Y:S01]  /*10c0*/  R2UR UR23, R22 ;  /* 0x00000000161772ca */ /* 0x000fe200000e0000 */
[----:B--2---:R-:W-:-:S02]  /*10d0*/  IMAD R2, R6, R17, R12 ;  /* 0x0000001106027224 */ /* 0x004fc400078e020c */
[----:B---3--:R-:W-:Y:S02]  /*10e0*/  IMAD R0, R3, R16, R0 ;  /* 0x0000001003007224 */ /* 0x008fe400078e0200 */
[----:B------:R-:W-:Y:S02]  /*10f0*/  IMAD R3, R2, R13, R5 ;  /* 0x0000000d02037224 */ /* 0x000fe400078e0205 */
[----:B------:R-:W-:-:S03]  /*1100*/  IMAD.MOV.U32 R4, RZ, RZ, 0x1 ;  /* 0x00000001ff047424 */ /* 0x000fc600078e00ff */
[----:B------:R-:W-:Y:S02]  /*1110*/  SEL R2, R3, R0, !P2 ;  /* 0x0000000003027207 */ /* 0x000fe40005000000 */
[----:B------:R-:W-:-:S03]  /*1120*/  SEL R0, R0, R3, !P2 ;  /* 0x0000000300007207 */ /* 0x000fc60005000000 */
[----:B------:R1:W-:Y:S04]  /*1130*/  STL [R1+0x88], R2 ;  /* 0x0000880201007387 */ /* 0x0003e80000100800 */
[----:B------:R1:W-:Y:S02]  /*1140*/  STL [R1+0x8c], R0 ;  /* 0x00008c0001007387 */ /* 0x0003e40000100800 */
.L_x_9:
[----:B------:R-:W-:-:S08]  /*1150*/  NOP ;  /* 0x0000000000007918 */ /* 0x000fd00000000000 */
[----:B------:R-:W2:Y:S02]  /*1160*/  USETMAXREG.TRY_ALLOC.CTAPOOL UP0, 0xe8 ;  /* 0x000000e8000079c8 */ /* 0x000ea40008000600 */
[----:B--2---:R-:W-:-:S13]  /*1170*/  PLOP3.LUT P0, PT, PT, PT, UP0, 0x80, 0x0 ;  /* 0x000000000000781c */ /* 0x004fda0003f0f008 */
[----:B------:R-:W-:Y:S05]  /*1180*/  @!P0 BRA `(.L_x_9) ;  /* 0xfffffffc00f08947 */ /* 0x000fea000383ffff */
[----:B------:R-:W-:Y:S01]  /*1190*/  ULDC.64 UR4, c[0x0][0x598] ;  /* 0x0001660000047ab9 */ /* 0x000fe20000000a00 */
[----:B------:R-:W-:Y:S01]  /*11a0*/  ULDC.64 UR18, c[0x0][0x208] ;  /* 0x0000820000127ab9 */ /* 0x000fe20000000a00 */
[----:B------:R-:W-:-:S04]  /*11b0*/  ISETP.NE.U32.AND P0, PT, RZ, UR4, PT ;  /* 0x00000004ff007c0c */ /* 0x000fc8000bf05070 */
[----:B------:R-:W-:-:S13]  /*11c0*/  ISETP.NE.AND.EX P0, PT, RZ, UR5, PT, P0 ;  /* 0x00000005ff007c0c */ /* 0x000fda000bf05300 */
[----:B------:R-:W-:Y:S05]  /*11d0*/  @!P0 BRA `(.L_x_12) ;  /* 0x0000000000208947 */ /* 0x000fea0003800000 */
[----:B-1----:R-:W1:Y:S02]  /*11e0*/  LDC.64 R2, c[0x0][0x598] ;  /* 0x00016600ff027b82 */ /* 0x002e640000000a00 */
[----:B-1----:R-:W2:Y:S02]  /*11f0*/  LDG.E.64 R2, desc[UR18][R2.64] ;  /* 0x0000001202027981 */ /* 0x002ea4000c1e1b00 */
[----:B--2---:R-:W-:-:S04]  /*1200*/  ISETP.NE.U32.AND P0, PT, R2, RZ, PT ;  /* 0x000000ff0200720c */ /* 0x004fc80003f05070 */
[----:B------:R-:W-:-:S13]  /*1210*/  ISETP.NE.AND.EX P0, PT, R3, RZ, PT, P0 ;  /* 0x000000ff0300720c */ /* 0x000fda0003f05300 */
[----:B------:R-:W-:Y:S05]  /*1220*/  @!P0 BRA `(.L_x_12) ;  /* 0x00000000000c8947 */ /* 0x000fea0003800000 */
[----:B------:R-:W2:Y:S02]  /*1230*/  LD.E R2, desc[UR18][R2.64] ;  /* 0x0000001202027980 */ /* 0x000ea4000c101900 */
[----:B--2---:R-:W-:Y:S01]  /*1240*/  R2UR UR20, R2 ;  /* 0x00000000021472ca */ /* 0x004fe200000e0000 */
[----:B------:R-:W-:-:S14]  /*1250*/  BRA `(.L_x_13) ;  /* 0x0000000000247947 */ /* 0x000fdc0003800000 */
.L_x_12:
[----:B------:R-:W-:Y:S02]  /*1260*/  ULDC.64 UR4, c[0x0][0x588] ;  /* 0x0001620000047ab9 */ /* 0x000fe40000000a00 */
[----:B------:R-:W-:-:S04]  /*1270*/  ISETP.NE.U32.AND P0, PT, RZ, UR4, PT ;  /* 0x00000004ff007c0c */ /* 0x000fc8000bf05070 */
[----:B------:R-:W-:-:S13]  /*1280*/  ISETP.NE.AND.EX P0, PT, RZ, UR5, PT, P0 ;  /* 0x00000005ff007c0c */ /* 0x000fda000bf05300 */
[----:B------:R-:W-:Y:S05]  /*1290*/  @!P0 BRA `(.L_x_14) ;  /* 0x0000000000108947 */ /* 0x000fea0003800000 */
[----:B-1----:R-:W1:Y:S02]  /*12a0*/  LDC.64 R2, c[0x0][0x588] ;  /* 0x00016200ff027b82 */ /* 0x002e640000000a00 */
[----:B-1----:R-:W2:Y:S02]  /*12b0*/  LDG.E R2, desc[UR18][R2.64] ;  /* 0x0000001202027981 */ /* 0x002ea4000c1e1900 */
[----:B--2---:R-:W-:Y:S01]  /*12c0*/  R2UR UR20, R2 ;  /* 0x00000000021472ca */ /* 0x004fe200000e0000 */
[----:B------:R-:W-:-:S14]  /*12d0*/  BRA `(.L_x_13) ;  /* 0x0000000000047947 */ /* 0x000fdc0003800000 */
.L_x_14:
[----:B------:R-:W-:-:S05]  /*12e0*/  ULDC UR20, c[0x0][0x580] ;  /* 0x0001600000147ab9 */ /* 0x000fca0000000800 */
.L_x_13:
[----:B------:R-:W-:Y:S02]  /*12f0*/  ULDC.64 UR4, c[0x0][0x5a0] ;  /* 0x0001680000047ab9 */ /* 0x000fe40000000a00 */
        /* <DEDUP_REMOVED lines=11> */
.L_x_15:
        /* <DEDUP_REMOVED lines=8> */
.L_x_17:
[----:B------:R-:W-:-:S05]  /*1430*/  ULDC UR21, c[0x0][0x584] ;  /* 0x0001610000157ab9 */ /* 0x000fca0000000800 */
.L_x_16:
[----:B------:R-:W-:-:S13]  /*1440*/  LOP3.LUT P0, RZ, R4, 0xff, RZ, 0xc0, !PT ;  /* 0x000000ff04ff7812 */ /* 0x000fda000780c0ff */
[----:B------:R-:W-:Y:S05]  /*1450*/  @!P0 EXIT ;  /* 0x000000000000894d */ /* 0x000fea0003800000 */
[----:B------:R-:W-:Y:S01]  /*1460*/  ULDC UR4, c[0x0][0x28c] ;  /* 0x0000a30000047ab9 */ /* 0x000fe20000000800 */
[----:B------:R-:W-:Y:S02]  /*1470*/  ULOP3.LUT UR22, UR13, 0x1, URZ, 0xfc, !UPT ;  /* 0x000000010d167892 */ /* 0x000fe4000f8efc3f */
[----:B------:R-:W-:-:S04]  /*1480*/  UIADD3 UR4, UR4, 0x1f, URZ ;  /* 0x0000001f04047890 */ /* 0x000fc8000fffe03f */
[----:B------:R-:W-:-:S04]  /*1490*/  USHF.R.S32.HI UR5, URZ, 0x1f, UR4 ;  /* 0x0000001f3f057899 */ /* 0x000fc80008011404 */
[----:B------:R-:W-:-:S03]  /*14a0*/  ULEA.HI UR5, UR5, UR4, URZ, 0x5 ;  /* 0x0000000405057291 */ /* 0x000fc6000f8f283f */
[----:B------:R-:W-:Y:S01]  /*14b0*/  UMOV UR4, URZ ;  /* 0x0000003f00047c82 */ /* 0x000fe20008000000 */
[----:B------:R-:W-:-:S03]  /*14c0*/  USHF.R.S32.HI UR12, URZ, 0x5, UR5 ;  /* 0x000000053f0c7899 */ /* 0x000fc60008011405 */
[----:B------:R-:W-:-:S09]  /*14d0*/  UMOV UR5, URZ ;  /* 0x0000003f00057c82 */ /* 0x000fd20008000000 */
.L_x_300:
[----:B-1----:R-:W1:Y:S01]  /*14e0*/  S2R R0, SR_TID.X ;  /* 0x0000000000007919 */ /* 0x002e620000002100 */
[----:B--2---:R-:W2:Y:S01]  /*14f0*/  S2UR UR11, SR_CgaCtaId ;  /* 0x00000000000b79c3 */ /* 0x004ea20000008800 */
[----:B------:R-:W-:Y:S01]  /*1500*/  UMOV UR14, 0x400 ;  /* 0x00000400000e7882 */ /* 0x000fe20000000000 */
[----:B------:R-:W-:Y:S01]  /*1510*/  UMOV UR6, URZ ;  /* 0x0000003f00067c82 */ /* 0x000fe20008000000 */
[----:B------:R-:W-:Y:S01]  /*1520*/  STL [R1+0x74], RZ ;  /* 0x000074ff01007387 */ /* 0x000fe20000100800 */
[----:B------:R-:W-:Y:S01]  /*1530*/  UMOV UR7, URZ ;  /* 0x0000003f00077c82 */ /* 0x000fe20008000000 */
[----:B------:R-:W-:Y:S01]  /*1540*/  UMOV UR8, URZ ;  /* 0x0000003f00087c82 */ /* 0x000fe20008000000 */
[----:B------:R-:W-:Y:S01]  /*1550*/  UMOV UR16, UR5 ;  /* 0x0000000500107c82 */ /* 0x000fe20008000000 */
[----:B------:R-:W-:Y:S01]  /*1560*/  STL [R1+0x70], RZ ;  /* 0x000070ff01007387 */ /* 0x000fe20000100800 */
[----:B---3--:R-:W3:Y:S01]  /*1570*/  LDC R2, c[0x0][0x28c] ;  /* 0x0000a300ff027b82 */ /* 0x008ee20000000800 */
[----:B------:R-:W-:-:S02]  /*1580*/  CS2R R4, SRZ ;  /* 0x0000000000047805 */ /* 0x000fc4000001ff00 */
[----:B------:R-:W-:Y:S01]  /*1590*/  CS2R R6, SRZ ;  /* 0x0000000000067805 */ /* 0x000fe2000001ff00 */
[----:B------:R-:W-:Y:S01]  /*15a0*/  STL [R1+0x6c], RZ ;  /* 0x00006cff01007387 */ /* 0x000fe20000100800 */
[----:B------:R-:W-:Y:S02]  /*15b0*/  CS2R R8, SRZ ;  /* 0x0000000000087805 */ /* 0x000fe4000001ff00 */
[----:B------:R-:W-:Y:S02]  /*15c0*/  CS2R R10, SRZ ;  /* 0x00000000000a7805 */ /* 0x000fe4000001ff00 */
[----:B------:R-:W-:Y:S01]  /*15d0*/  CS2R R12, SRZ ;  /* 0x00000000000c7805 */ /* 0x000fe2000001ff00 */
[----:B------:R-:W-:Y:S01]  /*15e0*/  STL [R1+0x68], RZ ;  /* 0x000068ff01007387 */ /* 0x000fe20000100800 */
[----:B------:R-:W-:Y:S02]  /*15f0*/  CS2R R14, SRZ ;  /* 0x00000000000e7805 */ /* 0x000fe4000001ff00 */
[----:B------:R-:W-:-:S02]  /*1600*/  CS2R R16, SRZ ;  /* 0x0000000000107805 */ /* 0x000fc4000001ff00 */
[----:B0-----:R-:W-:Y:S01]  /*1610*/  CS2R R18, SRZ ;  /* 0x0000000000127805 */ /* 0x001fe2000001ff00 */
[----:B------:R-:W-:Y:S01]  /*1620*/  STL [R1+0x64], RZ ;  /* 0x000064ff01007387 */ /* 0x000fe20000100800 */
[----:B------:R-:W-:Y:S02]  /*1630*/  CS2R R20, SRZ ;  /* 0x0000000000147805 */ /* 0x000fe4000001ff00 */
[----:B------:R-:W-:Y:S02]  /*1640*/  CS2R R22, SRZ ;  /* 0x0000000000167805 */ /* 0x000fe4000001ff00 */
[----:B------:R-:W-:Y:S01]  /*1650*/  CS2R R152, SRZ ;  /* 0x0000000000987805 */ /* 0x000fe2000001ff00 */
[----:B------:R-:W-:Y:S01]  /*1660*/  STL [R1+0x60], RZ ;  /* 0x000060ff01007387 */ /* 0x000fe20000100800 */
[----:B--2---:R-:W-:Y:S01]  /*1670*/  ULEA UR14, UR11, UR14, 0x18 ;  /* 0x0000000e0b0e7291 */ /* 0x004fe2000f8ec03f */
[----:B------:R-:W-:Y:S02]  /*1680*/  CS2R R154, SRZ ;  /* 0x00000000009a7805 */ /* 0x000fe4000001ff00 */
[----:B------:R-:W-:Y:S01]  /*1690*/  CS2R R156, SRZ ;  /* 0x00000000009c7805 */ /* 0x000fe2000001ff00 */
[----:B------:R-:W-:Y:S01]  /*16a0*/  STL [R1+0x5c], RZ ;  /* 0x00005cff01007387 */ /* 0x000fe20000100800 */
[----:B------:R-:W-:-:S02]  /*16b0*/  CS2R R158, SRZ ;  /* 0x00000000009e7805 */ /* 0x000fc4000001ff00 */
[----:B------:R-:W-:Y:S02]  /*16c0*/  CS2R R160, SRZ ;  /* 0x0000000000a07805 */ /* 0x000fe4000001ff00 */
[----:B------:R-:W-:Y:S02]  /*16d0*/  CS2R R162, SRZ ;  /* 0x0000000000a27805 */ /* 0x000fe4000001ff00 */
[----:B-1----:R-:W-:Y:S01]  /*16e0*/  LOP3.LUT R0, R0, 0x80, RZ, 0xc0, !PT ;  /* 0x0000008000007812 */ /* 0x002fe200078ec0ff */
[----:B------:R-:W-:Y:S01]  /*16f0*/  STL [R1+0x58], RZ ;  /* 0x000058ff01007387 */ /* 0x000fe20000100800 */
[----:B---3--:R-:W-:Y:S02]  /*1700*/  ISETP.GE.AND P0, PT, R2, 0x1, PT ;  /* 0x000000010200780c */ /* 0x008fe40003f06270 */
[----:B------:R-:W-:Y:S02]  /*1710*/  CS2R R2, SRZ ;  /* 0x0000000000027805 */ /* 0x000fe4000001ff00 */
[----:B------:R-:W-:Y:S01]  /*1720*/  SHF.R.U32.HI R0, RZ, 0x7, R0 ;  /* 0x00000007ff007819 */ /* 0x000fe20000011600 */
[----:B------:R-:W-:Y:S01]  /*1730*/  STL [R1+0x54], RZ ;  /* 0x000054ff01007387 */ /* 0x000fe20000100800 */
[----:B------:R-:W-:-:S02]  /*1740*/  CS2R R164, SRZ ;  /* 0x0000000000a47805 */ /* 0x000fc4000001ff00 */
[----:B------:R-:W-:Y:S02]  /*1750*/  CS2R R166, SRZ ;  /* 0x0000000000a67805 */ /* 0x000fe4000001ff00 */
[----:B------:R-:W-:Y:S01]  /*1760*/  CS2R R168, SRZ ;  /* 0x0000000000a87805 */ /* 0x000fe2000001ff00 */
[----:B------:R-:W-:Y:S01]  /*1770*/  STL [R1+0x50], RZ ;  /* 0x000050ff01007387 */ /* 0x000fe20000100800 */
[----:B------:R-:W-:Y:S02]  /*1780*/  CS2R R170, SRZ ;  /* 0x0000000000aa7805 */ /* 0x000fe4000001ff00 */
[----:B------:R-:W-:Y:S02]  /*1790*/  CS2R R172, SRZ ;  /* 0x0000000000ac7805 */ /* 0x000fe4000001ff00 */
[----:B------:R-:W-:Y:S01]  /*17a0*/  CS2R R174, SRZ ;  /* 0x0000000000ae7805 */ /* 0x000fe2000001ff00 */
[----:B------:R-:W0:Y:S01]  /*17b0*/  SHFL.IDX PT, R0, R0, RZ, 0x1f ;  /* 0x00001fff00007589 */ /* 0x000e2200000e0000 */
[----:B------:R-:W-:-:S02]  /*17c0*/  CS2R R176, SRZ ;  /* 0x0000000000b07805 */ /* 0x000fc4000001ff00 */
[----:B------:R-:W-:Y:S02]  /*17d0*/  CS2R R178, SRZ ;  /* 0x0000000000b27805 */ /* 0x000fe4000001ff00 */
[----:B------:R-:W-:Y:S01]  /*17e0*/  CS2R R180, SRZ ;  /* 0x0000000000b47805 */ /* 0x000fe2000001ff00 */
[----:B------:R1:W-:Y:S01]  /*17f0*/  STL [R1+0x4c], RZ ;  /* 0x00004cff01007387 */ /* 0x0003e20000100800 */
[----:B------:R-:W-:Y:S02]  /*1800*/  CS2R R182, SRZ ;  /* 0x0000000000b67805 */ /* 0x000fe4000001ff00 */
[----:B------:R-:W-:Y:S02]  /*1810*/  CS2R R184, SRZ ;  /* 0x0000000000b87805 */ /* 0x000fe4000001ff00 */
[----:B------:R-:W-:Y:S01]  /*1820*/  CS2R R186, SRZ ;  /* 0x0000000000ba7805 */ /* 0x000fe2000001ff00 */
[----:B------:R1:W-:Y:S01]  /*1830*/  STL [R1+0x48], RZ ;  /* 0x000048ff01007387 */ /* 0x0003e20000100800 */
        /* <DEDUP_REMOVED lines=14> */
[----:B------:R-:W-:Y:S02]  /*1920*/  CS2R R210, SRZ ;  /* 0x0000000000d27805 */ /* 0x000fe4000001ff00 */
[----:B0-----:R-:W-:Y:S01]  /*1930*/  R2UR UR9, R0 ;  /* 0x00000000000972ca */ /* 0x001fe200000e0000 */
[----:B------:R1:W-:Y:S01]  /*1940*/  STL [R1+0x38], RZ ;  /* 0x000038ff01007387 */ /* 0x0003e20000100800 */
[----:B------:R-:W-:Y:S01]  /*1950*/  IMAD.MOV.U32 R0, RZ, RZ, RZ ;  /* 0x000000ffff007224 */ /* 0x000fe200078e00ff */
[----:B------:R-:W-:-:S02]  /*1960*/  CS2R R212, SRZ ;  /* 0x0000000000d47805 */ /* 0x000fc4000001ff00 */
[----:B------:R-:W-:Y:S01]  /*1970*/  CS2R R214, SRZ ;  /* 0x0000000000d67805 */ /* 0x000fe2000001ff00 */
[----:B------:R1:W-:Y:S01]  /*1980*/  STL [R1+0x34], RZ ;  /* 0x000034ff01007387 */ /* 0x0003e20000100800 */
[----:B------:R-:W-:Y:S02]  /*1990*/  CS2R R216, SRZ ;  /* 0x0000000000d87805 */ /* 0x000fe4000001ff00 */
[----:B------:R-:W-:Y:S02]  /*19a0*/  CS2R R218, SRZ ;  /* 0x0000000000da7805 */ /* 0x000fe4000001ff00 */
[----:B------:R-:W-:Y:S01]  /*19b0*/  CS2R R220, SRZ ;  /* 0x0000000000dc7805 */ /* 0x000fe2000001ff00 */
[----:B------:R1:W-:Y:S01]  /*19c0*/  STL [R1+0x30], RZ ;  /* 0x000030ff01007387 */ /* 0x0003e20000100800 */
[----:B------:R-:W-:Y:S02]  /*19d0*/  CS2R R222, SRZ ;  /* 0x0000000000de7805 */ /* 0x000fe4000001ff00 */
[----:B------:R-:W-:Y:S01]  /*19e0*/  CS2R R224, SRZ ;  /* 0x0000000000e07805 */ /* 0x000fe2000001ff00 */
[----:B------:R-:W-:Y:S01]  /*19f0*/  IMAD.MOV.U32 R226, RZ, RZ, RZ ;  /* 0x000000ffffe27224 */ /* 0x000fe200078e00ff */
[----:B------:R1:W-:Y:S01]  /*1a00*/  STL [R1+0x2c], RZ ;  /* 0x00002cff01007387 */ /* 0x0003e20000100800 */
[----:B------:R-:W-:Y:S01]  /*1a10*/  ULEA.HI UR10, UR9, UR9, URZ, 0x1 ;  /* 0x00000009090a7291 */ /* 0x000fe2000f8f083f */
[----:B------:R-:W-:Y:S01]  /*1a20*/  IMAD.U32 R227, RZ, RZ, UR4 ;  /* 0x00000004ffe37e24 */ /* 0x000fe2000f8e00ff */
[----:B------:R-:W-:Y:S01]  /*1a30*/  CS2R R24, SRZ ;  /* 0x0000000000187805 */ /* 0x000fe2000001ff00 */
[----:B------:R1:W-:Y:S01]  /*1a40*/  STL [R1+0x28], RZ ;  /* 0x000028ff01007387 */ /* 0x0003e20000100800 */
[----:B------:R-:W-:Y:S01]  /*1a50*/  ULOP3.LUT UR10, UR10, 0x1ffffe, URZ, 0xc0, !UPT ;  /* 0x001ffffe0a0a7892 */ /* 0x000fe2000f8ec03f */
[----:B------:R-:W-:-:S02]  /*1a60*/  CS2R R26, SRZ ;  /* 0x00000000001a7805 */ /* 0x000fc4000001ff00 */
[----:B------:R-:W-:Y:S01]  /*1a70*/  CS2R R28, SRZ ;  /* 0x00000000001c7805 */ /* 0x000fe2000001ff00 */
[----:B------:R1:W-:Y:S01]  /*1a80*/  STL [R1+0x24], RZ ;  /* 0x000024ff01007387 */ /* 0x0003e20000100800 */
[----:B------:R-:W-:Y:S01]  /*1a90*/  UIADD3 UR10, UR9, -UR10, URZ ;  /* 0x8000000a090a7290 */ /* 0x000fe2000fffe03f */
[----:B----4-:R-:W-:Y:S02]  /*1aa0*/  CS2R R30, SRZ ;  /* 0x00000000001e7805 */ /* 0x010fe4000001ff00 */
[----:B------:R-:W-:Y:S01]  /*1ab0*/  CS2R R32, SRZ ;  /* 0x0000000000207805 */ /* 0x000fe2000001ff00 */
[----:B------:R1:W-:Y:S01]  /*1ac0*/  STL [R1+0x20], RZ ;  /* 0x000020ff01007387 */ /* 0x0003e20000100800 */
[----:B------:R-:W-:Y:S01]  /*1ad0*/  ULEA UR10, UR10, UR14, 0xb ;  /* 0x0000000e0a0a7291 */ /* 0x000fe2000f8e583f */
[----:B------:R-:W-:Y:S02]  /*1ae0*/  CS2R R34, SRZ ;  /* 0x0000000000227805 */ /* 0x000fe4000001ff00 */
[----:B------:R-:W-:Y:S01]  /*1af0*/  CS2R R36, SRZ ;  /* 0x0000000000247805 */ /* 0x000fe2000001ff00 */
[----:B------:R1:W-:Y:S01]  /*1b00*/  STL [R1+0x1c], RZ ;  /* 0x00001cff01007387 */ /* 0x0003e20000100800 */
[----:B------:R-:W-:Y:S01]  /*1b10*/  UIADD3 UR10, UR10, 0x200, URZ ;  /* 0x000002000a0a7890 */ /* 0x000fe2000fffe03f */
[----:B------:R-:W-:-:S02]  /*1b20*/  CS2R R38, SRZ ;  /* 0x0000000000267805 */ /* 0x000fc4000001ff00 */
[----:B------:R-:W-:Y:S01]  /*1b30*/  CS2R R40, SRZ ;  /* 0x0000000000287805 */ /* 0x000fe2000001ff00 */
[----:B------:R1:W-:Y:S01]  /*1b40*/  STL [R1+0x18], RZ ;  /* 0x000018ff01007387 */ /* 0x0003e20000100800 */
[----:B------:R-:W-:Y:S01]  /*1b50*/  USHF.R.U32.HI UR10, URZ, 0x4, UR10 ;  /* 0x000000043f0a7899 */ /* 0x000fe2000801160a */
[----:B------:R-:W-:Y:S02]  /*1b60*/  CS2R R42, SRZ ;  /* 0x00000000002a7805 */ /* 0x000fe4000001ff00 */
[----:B------:R-:W-:Y:S01]  /*1b70*/  CS2R R44, SRZ ;  /* 0x00000000002c7805 */ /* 0x000fe2000001ff00 */
[----:B------:R1:W-:Y:S01]  /*1b80*/  STL [R1+0x14], RZ ;  /* 0x000014ff01007387 */ /* 0x0003e20000100800 */
[----:B------:R-:W-:Y:S01]  /*1b90*/  ULOP3.LUT UR15, UR10, 0x3fff, URZ, 0xc0, !UPT ;  /* 0x00003fff0a0f7892 */ /* 0x000fe2000f8ec03f */
        /* <DEDUP_REMOVED lines=18> */
[----:B------:R1:W-:Y:S01]  /*1cc0*/  STL [R1], RZ ;  /* 0x000000ff01007387 */ /* 0x0003e20000100800 */
[----:B------:R-:W-:-:S02]  /*1cd0*/  CS2R R74, SRZ ;  /* 0x00000000004a7805 */ /* 0x000fc4000001ff00 */
[----:B------:R-:W-:Y:S02]  /*1ce0*/  CS2R R76, SRZ ;  /* 0x00000000004c7805 */ /* 0x000fe4000001ff00 */
[----:B------:R-:W-:Y:S02]  /*1cf0*/  CS2R R78, SRZ ;  /* 0x00000000004e7805 */ /* 0x000fe4000001ff00 */
[----:B------:R-:W-:Y:S02]  /*1d00*/  CS2R R80, SRZ ;  /* 0x0000000000507805 */ /* 0x000fe4000001ff00 */
[----:B------:R-:W-:Y:S02]  /*1d10*/  CS2R R82, SRZ ;  /* 0x0000000000527805 */ /* 0x000fe4000001ff00 */
[----:B------:R-:W-:Y:S02]  /*1d20*/  CS2R R84, SRZ ;  /* 0x0000000000547805 */ /* 0x000fe4000001ff00 */
        /* <DEDUP_REMOVED lines=32> */
[----:B------:R-:W-:Y:S01]  /*1f30*/  CS2R R150, SRZ ;  /* 0x0000000000967805 */ /* 0x000fe2000001ff00 */
[----:B-1----:R-:W-:Y:S06]  /*1f40*/  @!P0 BRA `(.L_x_18) ;  /* 0x0000001000548947 */ /* 0x002fec0003800000 */
[----:B------:R-:W-:-:S06]  /*1f50*/  UISETP.NE.AND UP0, UPT, UR22, 0x3, UPT ;  /* 0x000000031600788c */ /* 0x000fcc000bf05270 */
[----:B------:R-:W-:-:S13]  /*1f60*/  PLOP3.LUT P1, PT, PT, PT, UP0, 0x80, 0x0 ;  /* 0x000000000000781c */ /* 0x000fda0003f2f008 */
[----:B------:R-:W-:Y:S05]  /*1f70*/  @!P1 BRA `(.L_x_19) ;  /* 0x0000000000049947 */ /* 0x000fea0003800000 */
[----:B------:R-:W-:Y:S01]  /*1f80*/  BPT.TRAP 0x1 ;  /* 0x000000040000795c */ /* 0x000fe20000300000 */
.L_x_19:
[----:B------:R-:W-:Y:S01]  /*1f90*/  ULEA UR6, UR5, UR14, 0x3 ;  /* 0x0000000e05067291 */ /* 0x000fe2000f8e183f */
[----:B------:R-:W-:-:S05]  /*1fa0*/  IMAD.U32 R0, RZ, RZ, UR4 ;  /* 0x00000004ff007e24 */ /* 0x000fca000f8e00ff */
[----:B------:R-:W-:-:S04]  /*1fb0*/  SHF.L.U32 R0, R0, 0x1f, RZ ;  /* 0x0000001f00007819 */ /* 0x000fc800000006ff */
[----:B------:R0:W1:Y:S01]  /*1fc0*/  SYNCS.PHASECHK.TRANS64.TRYWAIT P0, [UR6], R0 ;  /* 0x00000000ff0075a7 */ /* 0x0000620008000146 */
[----:B------:R-:W-:Y:S05]  /*1fd0*/  @!P1 BRA `(.L_x_20) ;  /* 0x0000000000049947 */ /* 0x000fea0003800000 */
[----:B------:R-:W-:Y:S01]  /*1fe0*/  BPT.TRAP 0x1 ;  /* 0x000000040000795c */ /* 0x000fe20000300000 */
.L_x_20:
[----:B-1----:R-:W-:Y:S05]  /*1ff0*/  @P0 BRA `(.L_x_21) ;  /* 0x0000000000080947 */ /* 0x002fea0003800000 */
[----:B------:R-:W1:Y:S02]  /*2000*/  SYNCS.PHASECHK.TRANS64.TRYWAIT P0, [UR6], R0 ;  /* 0x00000000ff0075a7 */ /* 0x000e640008000146 */
[----:B-1----:R-:W-:Y:S05]  /*2010*/  @!P0 BRA `(.L_x_22) ;  /* 0x000000e800ec8947 */ /* 0x002fea0003800000 */
.L_x_21:
[----:B------:R2:W-:Y:S01]  /*2020*/  STL [R1+0x74], RZ ;  /* 0x000074ff01007387 */ /* 0x0005e20000100800 */
[----:B------:R-:W-:Y:S01]  /*2030*/  UIADD3 UR6, UR14, 0x12200, URZ ;  /* 0x000122000e067890 */ /* 0x000fe2000fffe03f */
[----:B------:R-:W-:Y:S01]  /*2040*/  WARPGROUP.ARRIVE ;  /* 0x00000000000079c5 */ /* 0x000fe20000000000 */
[----:B------:R-:W-:Y:S01]  /*2050*/  ULDC UR7, c[0x0][0x50c] ;  /* 0x0001430000077ab9 */ /* 0x000fe20000000800 */
[----:B------:R2:W-:Y:S01]  /*2060*/  STL [R1+0x70], RZ ;  /* 0x000070ff01007387 */ /* 0x0005e20000100800 */
[----:B------:R-:W-:Y:S01]  /*2070*/  UISETP.NE.AND UP0, UPT, UR7, 0x1, UPT ;  /* 0x000000010700788c */ /* 0x000fe2000bf05270 */
[----:B01----:R-:W-:Y:S01]  /*2080*/  IMAD.MOV.U32 R0, RZ, RZ, RZ ;  /* 0x000000ffff007224 */ /* 0x003fe200078e00ff */
[----:B------:R-:W-:Y:S01]  /*2090*/  USHF.R.U32.HI UR6, URZ, 0x4, UR6 ;  /* 0x000000043f067899 */ /* 0x000fe20008011606 */
[----:B------:R2:W-:Y:S01]  /*20a0*/  STL [R1+0x6c], RZ ;  /* 0x00006cff01007387 */ /* 0x0005e20000100800 */
[----:B------:R-:W-:Y:S01]  /*20b0*/  USEL UR7, URZ, 0x1, UP0 ;  /* 0x000000013f077887 */ /* 0x000fe20008000000 */
[----:B------:R-:W-:Y:S01]  /*20c0*/  CS2R R2, SRZ ;  /* 0x0000000000027805 */ /* 0x000fe2000001ff00 */
[----:B------:R-:W-:Y:S01]  /*20d0*/  ULOP3.LUT UR6, UR6, 0x3fff, URZ, 0xc0, !UPT ;  /* 0x00003fff06067892 */ /* 0x000fe2000f8ec03f */
[----:B------:R2:W-:Y:S01]  /*20e0*/  STL [R1+0x68], RZ ;  /* 0x000068ff01007387 */ /* 0x0005e20000100800 */
[----:B------:R-:W-:Y:S01]  /*20f0*/  ULOP3.LUT UR8, UR15, 0x10000, URZ, 0xfc, !UPT ;  /* 0x000100000f087892 */ /* 0x000fe2000f8efc3f */
[----:B------:R-:W-:Y:S01]  /*2100*/  CS2R R4, SRZ ;  /* 0x0000000000047805 */ /* 0x000fe2000001ff00 */
[----:B------:R-:W-:Y:S01]  /*2110*/  ULOP3.LUT UR6, UR6, 0x10000, URZ, 0xfc, !UPT ;  /* 0x0001000006067892 */ /* 0x000fe2000f8efc3f */
[----:B------:R2:W-:Y:S01]  /*2120*/  STL [R1+0x64], RZ ;  /* 0x000064ff01007387 */ /* 0x0005e20000100800 */
[----:B------:R-:W-:Y:S01]  /*2130*/  ISETP.NE.AND P0, PT, RZ, UR7, PT ;  /* 0x00000007ff007c0c */ /* 0x000fe2000bf05270 */
[----:B------:R-:W-:Y:S01]  /*2140*/  ULEA UR8, UR5, UR8, 0x8 ;  /* 0x0000000805087291 */ /* 0x000fe2000f8e403f */
[----:B------:R-:W-:Y:S01]  /*2150*/  CS2R R6, SRZ ;  /* 0x0000000000067805 */ /* 0x000fe2000001ff00 */
[----:B------:R2:W-:Y:S01]  /*2160*/  STL [R1+0x60], RZ ;  /* 0x000060ff01007387 */ /* 0x0005e20000100800 */
[----:B------:R-:W-:Y:S01]  /*2170*/  ULEA UR10, UR5, UR6, 0x9 ;  /* 0x00000006050a7291 */ /* 0x000fe2000f8e483f */
[----:B------:R-:W-:Y:S01]  /*2180*/  CS2R R8, SRZ ;  /* 0x0000000000087805 */ /* 0x000fe2000001ff00 */
[----:B------:R-:W-:Y:S01]  /*2190*/  UMOV UR9, 0xc0000010 ;  /* 0xc000001000097882 */ /* 0x000fe20000000000 */
[----:B------:R2:W-:Y:S01]  /*21a0*/  STL [R1+0x5c], RZ ;  /* 0x00005cff01007387 */ /* 0x0005e20000100800 */
[----:B------:R-:W-:Y:S01]  /*21b0*/  UMOV UR11, 0xc0000010 ;  /* 0xc0000010000b7882 */ /* 0x000fe20000000000 */
[----:B------:R-:W-:Y:S01]  /*21c0*/  UMOV UR6, 0x1 ;  /* 0x0000000100067882 */ /* 0x000fe20000000000 */
[----:B------:R-:W-:Y:S01]  /*21d0*/  CS2R R10, SRZ ;  /* 0x00000000000a7805 */ /* 0x000fe2000001ff00 */
[----:B------:R2:W-:Y:S01]  /*21e0*/  STL [R1+0x58], RZ ;  /* 0x000058ff01007387 */ /* 0x0005e20000100800 */
[----:B------:R-:W-:Y:S01]  /*21f0*/  CS2R R12, SRZ ;  /* 0x00000000000c7805 */ /* 0x000fe2000001ff00 */
[----:B------:R-:W-:Y:S01]  /*2200*/  QGMMA.64x256x32.F32.E5M2.E5M2 R24, gdesc[UR8], RZ, !UPT, gsb0 ;  /* 0x03e00000081879f3 */ /* 0x000fe2000c0038ff */
        /* <DEDUP_REMOVED lines=55> */
[----:B------:R-:W-:Y:S01]  /*2580*/  CS2R R224, SRZ ;  /* 0x0000000000e07805 */ /* 0x000fe2000001ff00 */
[----:B------:R-:W-:Y:S01]  /*2590*/  IMAD.MOV.U32 R226, RZ, RZ, RZ ;  /* 0x000000ffffe27224 */ /* 0x000fe200078e00ff */
[----:B------:R2:W-:Y:S04]  /*25a0*/  STL [R1+0x1c], RZ ;  /* 0x00001cff01007387 */ /* 0x0005e80000100800 */
[----:B------:R2:W-:Y:S04]  /*25b0*/  STL [R1+0x18], RZ ;  /* 0x000018ff01007387 */ /* 0x0005e80000100800 */
[----:B------:R2:W-:Y:S04]  /*25c0*/  STL [R1+0x14], RZ ;  /* 0x000014ff01007387 */ /* 0x0005e80000100800 */
[----:B------:R2:W-:Y:S04]  /*25d0*/  STL [R1+0x10], RZ ;  /* 0x000010ff01007387 */ /* 0x0005e80000100800 */
[----:B------:R2:W-:Y:S04]  /*25e0*/  STL [R1+0xc], RZ ;  /* 0x00000cff01007387 */ /* 0x0005e80000100800 */
[----:B------:R2:W-:Y:S04]  /*25f0*/  STL [R1+0x8], RZ ;  /* 0x000008ff01007387 */ /* 0x0005e80000100800 */
[----:B------:R2:W-:Y:S04]  /*2600*/  STL [R1+0x4], RZ ;  /* 0x000004ff01007387 */ /* 0x0005e80000100800 */
[----:B------:R2:W-:Y:S01]  /*2610*/  STL [R1], RZ ;  /* 0x000000ff01007387 */ /* 0x0005e20000100800 */
[----:B------:R-:W-:Y:S05]  /*2620*/  @!P0 BRA `(.L_x_23) ;  /* 0x0000000800808947 */ /* 0x000fea0003800000 */
[----:B------:R-:W-:Y:S02]  /*2630*/  WARPGROUP.DEPBAR.LE gsb0, 0x0 ;  /* 0x00008000000079c5 */ /* 0x000fe40000010000 */
[----:B------:R-:W-:-:S01]  /*2640*/  FADD R227, RZ, R122 ;  /* 0x0000007affe37221 */ /* 0x000fc20000000000 */
[----:B------:R-:W-:Y:S01]  /*2650*/  FADD R226, RZ, R24 ;  /* 0x00000018ffe27221 */ /* 0x000fe20000000000 */
[----:B------:R-:W-:-:S01]  /*2660*/  FADD R225, RZ, R25 ;  /* 0x00000019ffe17221 */ /* 0x000fc20000000000 */
[----:B------:R-:W-:Y:S01]  /*2670*/  FADD R224, RZ, R26 ;  /* 0x0000001affe07221 */ /* 0x000fe20000000000 */
[----:B------:R-:W-:-:S01]  /*2680*/  FADD R223, RZ, R27 ;  /* 0x0000001bffdf7221 */ /* 0x000fc20000000000 */
[----:B------:R0:W-:Y:S01]  /*2690*/  STL [R1], R227 ;  /* 0x000000e301007387 */ /* 0x0001e20000100800 */
[----:B------:R-:W-:-:S01]  /*26a0*/  FADD R222, RZ, R28 ;  /* 0x0000001cffde7221 */ /* 0x000fc20000000000 */
[----:B------:R-:W-:Y:S01]  /*26b0*/  FADD R221, RZ, R29 ;  /* 0x0000001dffdd7221 */ /* 0x000fe20000000000 */
[----:B------:R-:W-:-:S01]  /*26c0*/  FADD R220, RZ, R30 ;  /* 0x0000001effdc7221 */ /* 0x000fc20000000000 */
[----:B------:R-:W-:Y:S01]  /*26d0*/  FADD R219, RZ, R31 ;  /* 0x0000001fffdb7221 */ /* 0x000fe20000000000 */
[----:B------:R-:W-:-:S01]  /*26e0*/  FADD R218, RZ, R32 ;  /* 0x00000020ffda7221 */ /* 0x000fc20000000000 */
[----:B------:R-:W-:Y:S01]  /*26f0*/  FADD R217, RZ, R33 ;  /* 0x00000021ffd97221 */ /* 0x000fe20000000000 */
[----:B------:R-:W-:-:S01]  /*2700*/  FADD R216, RZ, R34 ;  /* 0x00000022ffd87221 */ /* 0x000fc20000000000 */
[----:B------:R-:W-:Y:S01]  /*2710*/  FADD R215, RZ, R35 ;  /* 0x00000023ffd77221 */ /* 0x000fe20000000000 */
[----:B------:R-:W-:-:S01]  /*2720*/  FADD R214, RZ, R36 ;  /* 0x00000024ffd67221 */ /* 0x000fc20000000000 */
[----:B0-----:R-:W-:Y:S01]  /*2730*/  FADD R227, RZ, R123 ;  /* 0x0000007bffe37221 */ /* 0x001fe20000000000 */
[----:B------:R-:W-:-:S01]  /*2740*/  FADD R213, RZ, R37 ;  /* 0x00000025ffd57221 */ /* 0x000fc20000000000 */
[----:B------:R-:W-:Y:S01]  /*2750*/  FADD R212, RZ, R38 ;  /* 0x00000026ffd47221 */ /* 0x000fe20000000000 */
[----:B------:R-:W-:-:S01]  /*2760*/  FADD R211, RZ, R39 ;  /* 0x00000027ffd37221 */ /* 0x000fc20000000000 */
[----:B------:R-:W-:Y:S01]  /*2770*/  FADD R210, RZ, R40 ;  /* 0x00000028ffd27221 */ /* 0x000fe20000000000 */
[----:B------:R0:W-:Y:S01]  /*2780*/  STL [R1+0x4], R227 ;  /* 0x000004e301007387 */ /* 0x0001e20000100800 */
        /* <DEDUP_REMOVED lines=93> */
[----:B------:R-:W-:Y:S01]  /*2d60*/  UMOV UR6, URZ ;  /* 0x0000003f00067c82 */ /* 0x000fe20008000000 */
[----:B0-----:R-:W-:-:S05]  /*2d70*/  FADD R227, RZ, R130 ;  /* 0x00000082ffe37221 */ /* 0x001fca0000000000 */
[----:B------:R0:W-:Y:S02]  /*2d80*/  STL [R1+0x20], R227 ;  /* 0x000020e301007387 */ /* 0x0001e40000100800 */
        /* <DEDUP_REMOVED lines=42> */
.L_x_23:
[----:B------:R-:W-:-:S04]  /*3030*/  UIADD3 UR16, UR5, 0x1, URZ ;  /* 0x0000000105107890 */ /* 0x000fc8000fffe03f */
[----:B------:R-:W-:-:S04]  /*3040*/  UISETP.NE.AND UP0, UPT, UR16, 0x12, UPT ;  /* 0x000000121000788c */ /* 0x000fc8000bf05270 */
[----:B------:R-:W-:Y:S02]  /*3050*/  USEL UR8, URZ, 0x1, UP0 ;  /* 0x000000013f087887 */ /* 0x000fe40008000000 */
[----:B------:R-:W-:Y:S02]  /*3060*/  USEL UR16, UR16, URZ, UP0 ;  /* 0x0000003f10107287 */ /* 0x000fe40008000000 */
[----:B------:R-:W-:-:S06]  /*3070*/  ULOP3.LUT UR8, UR4, UR8, URZ, 0x3c, !UPT ;  /* 0x0000000804087292 */ /* 0x000fcc000f8e3c3f */
[----:B0-----:R-:W-:Y:S01]  /*3080*/  IMAD.U32 R227, RZ, RZ, UR8 ;  /* 0x00000008ffe37e24 */ /* 0x001fe2000f8e00ff */
[----:B------:R-:W-:-:S06]  /*3090*/  UMOV UR8, 0x1 ;  /* 0x0000000100087882 */ /* 0x000fcc0000000000 */
.L_x_18:
[----:B------:R-:W-:-:S04]  /*30a0*/  UISETP.LT.AND UP0, UPT, UR12, 0x1, UPT ;  /* 0x000000010c00788c */ /* 0x000fc8000bf01270 */
[----:B------:R-:W-:-:S04]  /*30b0*/  USEL UR9, UR12, 0x1, UP0 ;  /* 0x000000010c097887 */ /* 0x000fc80008000000 */
[----:B------:R-:W-:-:S04]  /*30c0*/  UIADD3 UR9, UR12, -UR9, URZ ;  /* 0x800000090c097290 */ /* 0x000fc8000fffe03f */
[----:B------:R-:W-:-:S06]  /*30d0*/  UISETP.GE.AND UP0, UPT, UR9, 0x1, UPT ;  /* 0x000000010900788c */ /* 0x000fcc000bf06270 */
[----:B------:R-:W-:-:S13]  /*30e0*/  PLOP3.LUT P0, PT, PT, PT, UP0, 0x80, 0x0 ;  /* 0x000000000000781c */ /* 0x000fda0003f0f008 */
[----:B------:R-:W-:Y:S05]  /*30f0*/  @!P0 BRA `(.L_x_24) ;  /* 0x0000001000908947 */ /* 0x000fea0003800000 */
[----:B------:R-:W-:Y:S01]  /*3100*/  IMAD.U32 R228, RZ, RZ, UR9 ;  /* 0x00000009ffe47e24 */ /* 0x000fe2000f8e00ff */
[----:B------:R-:W-:Y:S01]  /*3110*/  UMOV UR17, UR5 ;  /* 0x0000000500117c82 */ /* 0x000fe20008000000 */
[----:B------:R-:W-:-:S05]  /*3120*/  ULDC UR24, c[0x0][0x50c] ;  /* 0x0001430000187ab9 */ /* 0x000fca0000000800 */
.L_x_32:
[----:B------:R-:W-:-:S06]  /*3130*/  UISETP.NE.AND UP0, UPT, UR22, 0x3, UPT ;  /* 0x000000031600788c */ /* 0x000fcc000bf05270 */
[----:B------:R-:W-:-:S13]  /*3140*/  PLOP3.LUT P1, PT, PT, PT, UP0, 0x80, 0x0 ;  /* 0x000000000000781c */ /* 0x000fda0003f2f008 */
[----:B-1---5:R-:W-:Y:S05]  /*3150*/  @!P1 BRA `(.L_x_25) ;  /* 0x0000000000049947 */ /* 0x022fea0003800000 */
[----:B------:R-:W-:Y:S01]  /*3160*/  BPT.TRAP 0x1 ;  /* 0x000000040000795c */ /* 0x000fe20000300000 */
.L_x_25:
[----:B------:R-:W0:Y:S01]  /*3170*/  S2UR UR9, SR_CgaCtaId ;  /* 0x00000000000979c3 */ /* 0x000e220000008800 */
[----:B------:R-:W-:Y:S01]  /*3180*/  UMOV UR14, 0x400 ;  /* 0x00000400000e7882 */ /* 0x000fe20000000000 */
[----:B------:R-:W-:Y:S01]  /*3190*/  SHF.L.U32 R229, R227, 0x1f, RZ ;  /* 0x0000001fe3e57819 */ /* 0x000fe200000006ff */
[----:B0-----:R-:W-:-:S04]  /*31a0*/  ULEA UR14, UR9, UR14, 0x18 ;  /* 0x0000000e090e7291 */ /* 0x001fc8000f8ec03f */
[----:B------:R-:W-:-:S09]  /*31b0*/  ULEA UR9, UR16, UR14, 0x3 ;  /* 0x0000000e10097291 */ /* 0x000fd2000f8e183f */
[----:B------:R0:W1:Y:S01]  /*31c0*/  SYNCS.PHASECHK.TRANS64.TRYWAIT P0, [UR9], R229 ;  /* 0x000000e5ff0075a7 */ /* 0x0000620008000149 */
[----:B------:R-:W-:Y:S05]  /*31d0*/  @!P1 BRA `(.L_x_26) ;  /* 0x0000000000049947 */ /* 0x000fea0003800000 */
[----:B------:R-:W-:Y:S01]  /*31e0*/  BPT.TRAP 0x1 ;  /* 0x000000040000795c */ /* 0x000fe20000300000 */
.L_x_26:
[----:B-1----:R-:W-:Y:S05]  /*31f0*/  @P0 BRA `(.L_x_27) ;  /* 0x0000000000080947 */ /* 0x002fea0003800000 */
[----:B------:R-:W1:Y:S02]  /*3200*/  SYNCS.PHASECHK.TRANS64.TRYWAIT P0, [UR9], R229 ;  /* 0x000000e5ff0075a7 */ /* 0x000e640008000149 */
[----:B-1----:R-:W-:Y:S05]  /*3210*/  @!P0 BRA `(.L_x_28) ;  /* 0x000000d800848947 */ /* 0x002fea0003800000 */
.L_x_27:
[----:B------:R-:W-:Y:S01]  /*3220*/  UIADD3 UR9, UR14, 0x12200, URZ ;  /* 0x000122000e097890 */ /* 0x000fe2000fffe03f */
[----:B------:R-:W-:Y:S01]  /*3230*/  WARPGROUP.ARRIVE ;  /* 0x00000000000079c5 */ /* 0x000fe20000000000 */
[----:B------:R-:W-:Y:S02]  /*3240*/  UISETP.NE.AND UP0, UPT, UR7, URZ, UPT ;  /* 0x0000003f0700728c */ /* 0x000fe4000bf05270 */
[----:B------:R-:W-:Y:S02]  /*3250*/  USHF.R.U32.HI UR9, URZ, 0x4, UR9 ;  /* 0x000000043f097899 */ /* 0x000fe40008011609 */
[----:B------:R-:W-:Y:S02]  /*3260*/  USEL UR8, UR8, URZ, !UP0 ;  /* 0x0000003f08087287 */ /* 0x000fe4000c000000 */
[----:B------:R-:W-:Y:S02]  /*3270*/  ULOP3.LUT UR9, UR9, 0x3fff, URZ, 0xc0, !UPT ;  /* 0x00003fff09097892 */ /* 0x000fe4000f8ec03f */
[----:B------:R-:W-:-:S02]  /*3280*/  ULOP3.LUT UR7, UR15, 0x10000, URZ, 0xfc, !UPT ;  /* 0x000100000f077892 */ /* 0x000fc4000f8efc3f */
[----:B------:R-:W-:Y:S02]  /*3290*/  ULOP3.LUT UR9, UR9, 0x10000, URZ, 0xfc, !UPT ;  /* 0x0001000009097892 */ /* 0x000fe4000f8efc3f */
[----:B------:R-:W-:Y:S02]  /*32a0*/  UISETP.NE.U32.AND UP0, UPT, UR8, URZ, UPT ;  /* 0x0000003f0800728c */ /* 0x000fe4000bf05070 */
[----:B------:R-:W-:Y:S02]  /*32b0*/  ULEA UR8, UR16, UR7, 0x8 ;  /* 0x0000000710087291 */ /* 0x000fe4000f8e403f */
[----:B------:R-:W-:Y:S01]  /*32c0*/  ULEA UR10, UR16, UR9, 0x9 ;  /* 0x00000009100a7291 */ /* 0x000fe2000f8e483f */
[----:B------:R-:W-:Y:S02]  /*32d0*/  UMOV UR11, 0xc0000010 ;  /* 0xc0000010000b7882 */ /* 0x000fe40000000000 */
[----:B------:R-:W-:Y:S01]  /*32e0*/  UMOV UR9, 0xc0000010 ;  /* 0xc000001000097882 */ /* 0x000fe20000000000 */
[----:B------:R-:W-:-:S05]  /*32f0*/  UIADD3 UR6, UR6, 0x1, URZ ;  /* 0x0000000106067890 */ /* 0x000fca000fffe03f */
[----:B------:R-:W-:Y:S01]  /*3300*/  QGMMA.64x256x32.F32.E5M2.E5M2 R24, gdesc[UR8], R24, UP0, gsb0 ;  /* 0x03e00000081879f3 */ /* 0x000fe2000b803818 */
[----:B------:R-:W-:-:S04]  /*3310*/  UISETP.NE.AND UP0, UPT, UR6, UR24, UPT ;  /* 0x000000180600728c */ /* 0x000fc8000bf05270 */
[----:B------:R-:W-:-:S06]  /*3320*/  USEL UR7, URZ, 0x1, UP0 ;  /* 0x000000013f077887 */ /* 0x000fcc0008000000 */
[----:B------:R-:W-:Y:S01]  /*3330*/  ISETP.NE.AND P0, PT, RZ, UR7, PT ;  /* 0x00000007ff007c0c */ /* 0x000fe2000bf05270 */
[----:B------:R-:W-:-:S12]  /*3340*/  WARPGROUP.DEPBAR.LE gsb0, 0x1 ;  /* 0x00008000000079c5 */ /* 0x000fd80000010100 */
[----:B------:R-:W-:Y:S05]  /*3350*/  @!P0 BRA `(.L_x_29) ;  /* 0x0000000c00808947 */ /* 0x000fea0003800000 */
[----:B------:R-:W-:Y:S02]  /*3360*/  WARPGROUP.DEPBAR.LE gsb0, 0x0 ;  /* 0x00008000000079c5 */ /* 0x000fe40000010000 */
[----:B------:R-:W-:-:S01]  /*3370*/  FADD R226, R24, R226 ;  /* 0x000000e218e27221 */ /* 0x000fc20000000000 */
[----:B------:R-:W-:Y:S01]  /*3380*/  FADD R225, R25, R225 ;  /* 0x000000e119e17221 */ /* 0x000fe20000000000 */
[----:B------:R1:W-:Y:S01]  /*3390*/  STL [R1+0x90], R227 ;  /* 0x000090e301007387 */ /* 0x0003e20000100800 */
[----:B------:R-:W-:-:S01]  /*33a0*/  FADD R224, R26, R224 ;  /* 0x000000e01ae07221 */ /* 0x000fc20000000000 */
[----:B------:R-:W-:Y:S01]  /*33b0*/  FADD R223, R27, R223 ;  /* 0x000000df1bdf7221 */ /* 0x000fe20000000000 */
[----:B------:R-:W-:-:S01]  /*33c0*/  FADD R222, R28, R222 ;  /* 0x000000de1cde7221 */ /* 0x000fc20000000000 */
[----:B------:R-:W-:Y:S01]  /*33d0*/  FADD R221, R29, R221 ;  /* 0x000000dd1ddd7221 */ /* 0x000fe20000000000 */
[----:B-1----:R-:W3:Y:S04]  /*33e0*/  LDL.LU R227, [R1+0x30] ;  /* 0x0000300001e37983 */ /* 0x002ee80000300800 */
[----:B------:R1:W-:Y:S01]  /*33f0*/  STL [R1+0x94], R226 ;  /* 0x000094e201007387 */ /* 0x0003e20000100800 */
[----:B------:R-:W-:-:S01]  /*3400*/  FADD R220, R30, R220 ;  /* 0x000000dc1edc7221 */ /* 0x000fc20000000000 */
[----:B------:R-:W-:-:S02]  /*3410*/  FADD R219, R31, R219 ;  /* 0x000000db1fdb7221 */ /* 0x000fc40000000000 */
[----:B-1----:R-:W4:Y:S04]  /*3420*/  LDL.LU R226, [R1+0x2c] ;  /* 0x00002c0001e27983 */ /* 0x002f280000300800 */
[----:B------:R1:W-:Y:S01]  /*3430*/  STL [R1+0x98], R225 ;  /* 0x000098e101007387 */ /* 0x0003e20000100800 */
[----:B------:R-:W-:-:S03]  /*3440*/  FADD R218, R32, R218 ;  /* 0x000000da20da7221 */ /* 0x000fc60000000000 */
[----:B-1----:R-:W2:Y:S04]  /*3450*/  LDL.LU R225, [R1+0x28] ;  /* 0x0000280001e17983 */ /* 0x002ea80000300800 */
        /* <DEDUP_REMOVED lines=9> */
[----:B------:R1:W-:Y:S04]  /*34f0*/  STL [R1+0xa8], R221 ;  /* 0x0000a8dd01007387 */ /* 0x0003e80000100800 */
        /* <DEDUP_REMOVED lines=12> */
[----:B-1----:R-:W2:Y:S01]  /*35c0*/  LDL.LU R215, [R1] ;  /* 0x0000000001d77983 */ /* 0x002ea20000300800 */
[----:B------:R-:W-:-:S01]  /*35d0*/  FADD R214, R36, R214 ;  /* 0x000000d624d67221 */ /* 0x000fc20000000000 */
[----:B------:R-:W-:Y:S01]  /*35e0*/  FADD R213, R37, R213 ;  /* 0x000000d525d57221 */ /* 0x000fe20000000000 */
[----:B------:R-:W-:-:S01]  /*35f0*/  FADD R212, R38, R212 ;  /* 0x000000d426d47221 */ /* 0x000fc20000000000 */
[----:B------:R-:W-:Y:S01]  /*3600*/  FADD R211, R39, R211 ;  /* 0x000000d327d37221 */ /* 0x000fe20000000000 */
[----:B------:R-:W-:-:S01]  /*3610*/  FADD R210, R40, R210 ;  /* 0x000000d228d27221 */ /* 0x000fc20000000000 */
[----:B------:R-:W-:Y:S01]  /*3620*/  STL [R1+0xc4], R214 ;  /* 0x0000c4d601007387 */ /* 0x000fe20000100800 */
        /* <DEDUP_REMOVED lines=11> */
[----:B------:R1:W-:Y:S01]  /*36e0*/  STL [R1+0xd0], R211 ;  /* 0x0000d0d301007387 */ /* 0x0003e20000100800 */
[----:B------:R-:W-:-:S01]  /*36f0*/  FADD R200, R50, R200 ;  /* 0x000000c832c87221 */ /* 0x000fc20000000000 */
[----:B------:R-:W-:Y:S01]  /*3700*/  FADD R199, R51, R199 ;  /* 0x000000c733c77221 */ /* 0x000fe20000000000 */
        /* <DEDUP_REMOVED lines=69> */
[----:B-----5:R-:W-:Y:S01]  /*3b60*/  FADD R0, R121, R0 ;  /* 0x0000000079007221 */ /* 0x020fe20000000000 */
[----:B---3--:R-:W-:-:S01]  /*3b70*/  FADD R227, R134, R227 ;  /* 0x000000e386e37221 */ /* 0x008fc20000000000 */
[----:B----4-:R-:W-:Y:S01]  /*3b80*/  FADD R226, R133, R226 ;  /* 0x000000e285e27221 */ /* 0x010fe20000000000 */
[----:B--2---:R-:W-:-:S01]  /*3b90*/  FADD R225, R132, R225 ;  /* 0x000000e184e17221 */ /* 0x004fc20000000000 */
        /* <DEDUP_REMOVED lines=9> */
[----:B------:R-:W-:-:S05]  /*3c30*/  FADD R215, R122, R215 ;  /* 0x000000d77ad77221 */ /* 0x000fca0000000000 */
[----:B------:R2:W-:Y:S04]  /*3c40*/  STL [R1], R215 ;  /* 0x000000d701007387 */ /* 0x0005e80000100800 */
[----:B------:R3:W-:Y:S04]  /*3c50*/  STL [R1+0x4], R216 ;  /* 0x000004d801007387 */ /* 0x0007e80000100800 */
        /* <DEDUP_REMOVED lines=8> */
[----:B-1----:R-:W4:Y:S04]  /*3ce0*/  LDL.LU R211, [R1+0x34] ;  /* 0x0000340001d37983 */ /* 0x002f280000300800 */
[----:B------:R1:W-:Y:S04]  /*3cf0*/  STL [R1+0x28], R225 ;  /* 0x000028e101007387 */ /* 0x0003e80000100800 */
[----:B------:R-:W4:Y:S04]  /*3d00*/  LDL.LU R212, [R1+0x38] ;  /* 0x0000380001d47983 */ /* 0x000f280000300800 */
[----:B------:R1:W-:Y:S04]  /*3d10*/  STL [R1+0x2c], R226 ;  /* 0x00002ce201007387 */ /* 0x0003e80000100800 */
[----:B------:R-:W4:Y:S04]  /*3d20*/  LDL.LU R213, [R1+0x3c] ;  /* 0x00003c0001d57983 */ /* 0x000f280000300800 */
[----:B------:R1:W-:Y:S04]  /*3d30*/  STL [R1+0x30], R227 ;  /* 0x000030e301007387 */ /* 0x0003e80000100800 */
[----:B------:R-:W4:Y:S04]  /*3d40*/  LDL.LU R214, [R1+0x40] ;  /* 0x0000400001d67983 */ /* 0x000f280000300800 */
[----:B--2---:R-:W2:Y:S04]  /*3d50*/  LDL.LU R215, [R1+0x44] ;  /* 0x0000440001d77983 */ /* 0x004ea80000300800 */
[----:B---3--:R-:W3:Y:S04]  /*3d60*/  LDL.LU R216, [R1+0x48] ;  /* 0x0000480001d87983 */ /* 0x008ee80000300800 */
[----:B----4-:R-:W4:Y:S04]  /*3d70*/  LDL.LU R217, [R1+0x4c] ;  /* 0x00004c0001d97983 */ /* 0x010f280000300800 */
[----:B0-----:R-:W4:Y:S04]  /*3d80*/  LDL.LU R218, [R1+0x50] ;  /* 0x0000500001da7983 */ /* 0x001f280000300800 */
[----:B------:R-:W4:Y:S04]  /*3d90*/  LDL.LU R219, [R1+0x54] ;  /* 0x0000540001db7983 */ /* 0x000f280000300800 */
[----:B------:R-:W4:Y:S04]  /*3da0*/  LDL.LU R220, [R1+0x58] ;  /* 0x0000580001dc7983 */ /* 0x000f280000300800 */
[----:B------:R-:W4:Y:S04]  /*3db0*/  LDL.LU R221, [R1+0x5c] ;  /* 0x00005c0001dd7983 */ /* 0x000f280000300800 */
[----:B------:R-:W4:Y:S04]  /*3dc0*/  LDL.LU R222, [R1+0x60] ;  /* 0x0000600001de7983 */ /* 0x000f280000300800 */
[----:B------:R-:W4:Y:S04]  /*3dd0*/  LDL.LU R223, [R1+0x64] ;  /* 0x0000640001df7983 */ /* 0x000f280000300800 */
[----:B------:R-:W4:Y:S04]  /*3de0*/  LDL.LU R224, [R1+0x68] ;  /* 0x0000680001e07983 */ /* 0x000f280000300800 */
[----:B-1----:R-:W4:Y:S04]  /*3df0*/  LDL.LU R225, [R1+0x6c] ;  /* 0x00006c0001e17983 */ /* 0x002f280000300800 */
[----:B------:R-:W4:Y:S04]  /*3e00*/  LDL.LU R226, [R1+0x70] ;  /* 0x0000700001e27983 */ /* 0x000f280000300800 */
[----:B------:R-:W4:Y:S01]  /*3e10*/  LDL.LU R227, [R1+0x74] ;  /* 0x0000740001e37983 */ /* 0x000f220000300800 */
[----:B------:R-:W-:-:S05]  /*3e20*/  FADD R211, R135, R211 ;  /* 0x000000d387d37221 */ /* 0x000fca0000000000 */
[----:B------:R0:W-:Y:S01]  /*3e30*/  STL [R1+0x34], R211 ;  /* 0x000034d301007387 */ /* 0x0001e20000100800 */
[----:B------:R-:W-:-:S03]  /*3e40*/  FADD R212, R136, R212 ;  /* 0x000000d488d47221 */ /* 0x000fc60000000000 */
[----:B0-----:R1:W5:Y:S01]  /*3e50*/  LDL.LU R211, [R1+0xd0] ;  /* 0x0000d00001d37983 */ /* 0x0013620000300800 */
[----:B------:R-:W-:-:S03]  /*3e60*/  FADD R213, R137, R213 ;  /* 0x000000d589d57221 */ /* 0x000fc60000000000 */
[----:B------:R0:W-:Y:S01]  /*3e70*/  STL [R1+0x38], R212 ;  /* 0x000038d401007387 */ /* 0x0001e20000100800 */
[----:B------:R-:W-:-:S01]  /*3e80*/  FADD R214, R138, R214 ;  /* 0x000000d68ad67221 */ /* 0x000fc20000000000 */
[----:B--2---:R-:W-:Y:S02]  /*3e90*/  FADD R215, R139, R215 ;  /* 0x000000d78bd77221 */ /* 0x004fe40000000000 */
[----:B0-----:R1:W5:Y:S01]  /*3ea0*/  LDL.LU R212, [R1+0xcc] ;  /* 0x0000cc0001d47983 */ /* 0x0013620000300800 */
[----:B---3--:R-:W-:-:S03]  /*3eb0*/  FADD R216, R140, R216 ;  /* 0x000000d88cd87221 */ /* 0x008fc60000000000 */
[----:B------:R0:W-:Y:S01]  /*3ec0*/  STL [R1+0x3c], R213 ;  /* 0x00003cd501007387 */ /* 0x0001e20000100800 */
[----:B----4-:R-:W-:-:S03]  /*3ed0*/  FADD R217, R141, R217 ;  /* 0x000000d98dd97221 */ /* 0x010fc60000000000 */
[----:B0-----:R1:W5:Y:S01]  /*3ee0*/  LDL.LU R213, [R1+0xc8] ;  /* 0x0000c80001d57983 */ /* 0x0013620000300800 */
[----:B------:R-:W-:-:S03]  /*3ef0*/  FADD R218, R142, R218 ;  /* 0x000000da8eda7221 */ /* 0x000fc60000000000 */
[----:B------:R0:W-:Y:S01]  /*3f00*/  STL [R1+0x40], R214 ;  /* 0x000040d601007387 */ /* 0x0001e20000100800 */
[----:B------:R-:W-:-:S01]  /*3f10*/  FADD R219, R143, R219 ;  /* 0x000000db8fdb7221 */ /* 0x000fc20000000000 */
[----:B------:R-:W-:Y:S02]  /*3f20*/  FADD R220, R144, R220 ;  /* 0x000000dc90dc7221 */ /* 0x000fe40000000000 */
[----:B0-----:R1:W5:Y:S04]  /*3f30*/  LDL.LU R214, [R1+0xc4] ;  /* 0x0000c40001d67983 */ /* 0x0013680000300800 */
[----:B------:R0:W-:Y:S01]  /*3f40*/  STL [R1+0x44], R215 ;  /* 0x000044d701007387 */ /* 0x0001e20000100800 */
[----:B------:R-:W-:-:S01]  /*3f50*/  FADD R221, R145, R221 ;  /* 0x000000dd91dd7221 */ /* 0x000fc20000000000 */
[----:B------:R-:W-:-:S02]  /*3f60*/  FADD R222, R146, R222 ;  /* 0x000000de92de7221 */ /* 0x000fc40000000000 */
[----:B0-----:R1:W5:Y:S04]  /*3f70*/  LDL.LU R215, [R1+0xc0] ;  /* 0x0000c00001d77983 */ /* 0x0013680000300800 */
[----:B------:R0:W-:Y:S01]  /*3f80*/  STL [R1+0x48], R216 ;  /* 0x000048d801007387 */ /* 0x0001e20000100800 */
[----:B------:R-:W-:-:S03]  /*3f90*/  FADD R223, R147, R223 ;  /* 0x000000df93df7221 */ /* 0x000fc60000000000 */
        /* <DEDUP_REMOVED lines=13> */
[----:B------:R0:W-:Y:S04]  /*4070*/  STL [R1+0x5c], R221 ;  /* 0x00005cdd01007387 */ /* 0x0001e80000100800 */
        /* <DEDUP_REMOVED lines=12> */
[----:B0-----:R1:W5:Y:S01]  /*4140*/  LDL.LU R227, [R1+0x90] ;  /* 0x0000900001e37983 */ /* 0x0013620000300800 */
[----:B------:R-:W-:-:S05]  /*4150*/  UMOV UR6, URZ ;  /* 0x0000003f00067c82 */ /* 0x000fca0008000000 */
.L_x_29:
[----:B------:R-:W-:Y:S05]  /*4160*/  @!P1 BRA `(.L_x_30) ;  /* 0x0000000000049947 */ /* 0x000fea0003800000 */
[----:B------:R-:W-:Y:S01]  /*4170*/  BPT.TRAP 0x1 ;  /* 0x000000040000795c */ /* 0x000fe20000300000 */
.L_x_30:
[----:B------:R3:W-:Y:S04]  /*4180*/  STL [R1+0x94], R2 ;  /* 0x0000940201007387 */ /* 0x0007e80000100800 */
[----:B---3--:R-:W3:Y:S04]  /*4190*/  LDL R2, [R1+0x78] ;  /* 0x0000780001027983 */ /* 0x008ee80000100800 */
[----:B-----5:R4:W-:Y:S04]  /*41a0*/  STL [R1+0x90], R0 ;  /* 0x0000900001007387 */ /* 0x0209e80000100800 */
[----:B----4-:R-:W4:Y:S01]  /*41b0*/  LDL R0, [R1+0x7c] ;  /* 0x00007c0001007983 */ /* 0x010f220000100800 */
[----:B0-----:R-:W-:Y:S01]  /*41c0*/  IMAD.U32 R229, RZ, RZ, UR17 ;  /* 0x00000011ffe57e24 */ /* 0x001fe2000f8e00ff */
[----:B---3--:R-:W-:-:S02]  /*41d0*/  ISETP.NE.AND P0, PT, R2, RZ, PT ;  /* 0x000000ff0200720c */ /* 0x008fc40003f05270 */
[----:B------:R0:W5:Y:S11]  /*41e0*/  LDL.LU R2, [R1+0x94] ;  /* 0x0000940001027983 */ /* 0x0001760000300800 */
[----:B------:R-:W-:-:S05]  /*41f0*/  @P0 LEA R229, R229, UR14, 0x3 ;  /* 0x0000000ee5e50c11 */ /* 0x000fca000f8e18ff */
[----:B------:R-:W-:-:S05]  /*4200*/  @P0 VIADD R229, R229, 0x90 ;  /* 0x00000090e5e50836 */ /* 0x000fca0000000000 */
[----:B----4-:R-:W-:Y:S02]  /*4210*/  @P0 PRMT R229, R0, 0x654, R229 ;  /* 0x0000065400e50816 */ /* 0x010fe400000000e5 */
[----:B------:R0:W5:Y:S01]  /*4220*/  LDL.LU R0, [R1+0x90] ;  /* 0x0000900001007983 */ /* 0x0001620000300800 */
[----:B------:R-:W-:Y:S01]  /*4230*/  UISETP.GT.U32.AND UP0, UPT, UR13, 0x1, UPT ;  /* 0x000000010d00788c */ /* 0x000fe2000bf04070 */
[----:B------:R0:W-:Y:S05]  /*4240*/  @P0 SYNCS.ARRIVE.TRANS64.RED.A1T0 RZ, [R229+URZ], RZ ;  /* 0x000000ffe5ff09a7 */ /* 0x0001ea000810043f */
[----:B------:R-:W-:-:S13]  /*4250*/  PLOP3.LUT P0, PT, PT, PT, UP0, 0x80, 0x0 ;  /* 0x000000000000781c */ /* 0x000fda0003f0f008 */
[----:B0-----:R-:W-:Y:S05]  /*4260*/  @P0 BRA `(.L_x_31) ;  /* 0x0000000000040947 */ /* 0x001fea0003800000 */
[----:B------:R-:W-:Y:S01]  /*4270*/  BPT.TRAP 0x1 ;  /* 0x000000040000795c */ /* 0x000fe20000300000 */
.L_x_31:
[----:B------:R-:W-:Y:S01]  /*4280*/  UIADD3 UR16, UR16, 0x1, URZ ;  /* 0x0000000110107890 */ /* 0x000fe2000fffe03f */
[C---:B------:R-:W-:Y:S01]  /*4290*/  ISETP.GT.AND P0, PT, R228.reuse, 0x1, PT ;  /* 0x00000001e400780c */ /* 0x040fe20003f04270 */
[----:B------:R-:W-:Y:S01]  /*42a0*/  UIADD3 UR17, UR17, 0x1, URZ ;  /* 0x0000000111117890 */ /* 0x000fe2000fffe03f */
[----:B------:R-:W-:Y:S01]  /*42b0*/  VIADD R228, R228, 0xffffffff ;  /* 0xffffffffe4e47836 */ /* 0x000fe20000000000 */
[----:B------:R-:W-:Y:S02]  /*42c0*/  UISETP.NE.AND UP0, UPT, UR16, 0x12, UPT ;  /* 0x000000121000788c */ /* 0x000fe4000bf05270 */
[----:B------:R-:W-:Y:S02]  /*42d0*/  UISETP.NE.AND UP1, UPT, UR17, 0x12, UPT ;  /* 0x000000121100788c */ /* 0x000fe4000bf25270 */
[----:B------:R-:W-:Y:S02]  /*42e0*/  USEL UR8, URZ, 0x1, UP0 ;  /* 0x000000013f087887 */ /* 0x000fe40008000000 */
[----:B------:R-:W-:-:S02]  /*42f0*/  USEL UR16, UR16, URZ, UP0 ;  /* 0x0000003f10107287 */ /* 0x000fc40008000000 */
[----:B------:R-:W-:Y:S02]  /*4300*/  USEL UR17, UR17, URZ, UP1 ;  /* 0x0000003f11117287 */ /* 0x000fe40008800000 */
[----:B------:R-:W-:Y:S01]  /*4310*/  LOP3.LUT R227, R227, UR8, RZ, 0x3c, !PT ;  /* 0x00000008e3e37c12 */ /* 0x000fe2000f8e3cff */
[----:B------:R-:W-:Y:S01]  /*4320*/  UMOV UR8, 0x1 ;  /* 0x0000000100087882 */ /* 0x000fe20000000000 */
[----:B------:R-:W-:Y:S08]  /*4330*/  @P0 BRA `(.L_x_32) ;  /* 0xffffffec007c0947 */ /* 0x000ff0000383ffff */
.L_x_24:
[----:B------:R-:W-:-:S04]  /*4340*/  UISETP.NE.AND UP0, UPT, UR6, URZ, UPT ;  /* 0x0000003f0600728c */ /* 0x000fc8000bf05270 */
[----:B------:R-:W-:-:S06]  /*4350*/  USEL UR6, URZ, 0x1, !UP0 ;  /* 0x000000013f067887 */ /* 0x000fcc000c000000 */
[----:B------:R-:W-:-:S13]  /*4360*/  ISETP.NE.AND P0, PT, RZ, UR6, PT ;  /* 0x00000006ff007c0c */ /* 0x000fda000bf05270 */
[----:B------:R-:W-:Y:S05]  /*4370*/  @!P0 BRA `(.L_x_33) ;  /* 0x0000000c00dc8947 */ /* 0x000fea0003800000 */
[----:B------:R-:W3:Y:S04]  /*4380*/  LDL.LU R227, [R1+0x74] ;  /* 0x0000740001e37983 */ /* 0x000ee80000300800 */
[----:B---3--:R0:W-:Y:S04]  /*4390*/  STL [R1+0x90], R227 ;  /* 0x000090e301007387 */ /* 0x0081e80000100800 */
[----:B0-----:R-:W3:Y:S04]  /*43a0*/  LDL.LU R227, [R1+0x70] ;  /* 0x0000700001e37983 */ /* 0x001ee80000300800 */
        /* <DEDUP_REMOVED lines=55> */
[----:B0-----:R-:W3:Y:S01]  /*4720*/  LDL.LU R227, [R1] ;  /* 0x0000000001e37983 */ /* 0x001ee20000300800 */
[----:B------:R-:W-:-:S02]  /*4730*/  WARPGROUP.DEPBAR.LE gsb0, 0x0 ;  /* 0x00008000000079c5 */ /* 0x000fc40000010000 */
[----:B------:R-:W-:Y:S01]  /*4740*/  FADD R226, R24, R226 ;  /* 0x000000e218e27221 */ /* 0x000fe20000000000 */
        /* <DEDUP_REMOVED lines=95> */
[----:B-----5:R-:W-:Y:S01]  /*4d40*/  FADD R2, R120, R2 ;  /* 0x0000000278027221 */ /* 0x020fe20000000000 */
[----:B------:R-:W-:Y:S01]  /*4d50*/  FADD R0, R121, R0 ;  /* 0x0000000079007221 */ /* 0x000fe20000000000 */
[----:B---3--:R-:W-:-:S05]  /*4d60*/  FADD R227, R122, R227 ;  /* 0x000000e37ae37221 */ /* 0x008fca0000000000 */
[----:B------:R0:W-:Y:S04]  /*4d70*/  STL [R1], R227 ;  /* 0x000000e301007387 */ /* 0x0001e80000100800 */
[----:B0-----:R-:W3:Y:S02]  /*4d80*/  LDL.LU R227, [R1+0x100] ;  /* 0x0001000001e37983 */ /* 0x001ee40000300800 */
[----:B---3--:R-:W-:-:S05]  /*4d90*/  FADD R227, R123, R227 ;  /* 0x000000e37be37221 */ /* 0x008fca0000000000 */
[----:B------:R0:W-:Y:S04]  /*4da0*/  STL [R1+0x4], R227 ;  /* 0x000004e301007387 */ /* 0x0001e80000100800 */
        /* <DEDUP_REMOVED lines=83> */
[----:B------:R0:W-:Y:S02]  /*52e0*/  STL [R1+0x74], R227 ;  /* 0x000074e301007387 */ /* 0x0001e40000100800 */
.L_x_33:
[----:B------:R-:W-:Y:S02]  /*52f0*/  WARPGROUP.DEPBAR.LE gsb0, 0x0 ;  /* 0x00008000000079c5 */ /* 0x000fe40000010000 */
[----:B------:R-:W3:Y:S02]  /*5300*/  LDC R24, c[0x0][0x28c] ;  /* 0x0000a300ff187b82 */ /* 0x000ee40000000800 */
[----:B---3--:R-:W-:-:S13]  /*5310*/  ISETP.GE.AND P0, PT, R24, 0x1, PT ;  /* 0x000000011800780c */ /* 0x008fda0003f06270 */
[----:B------:R-:W-:Y:S05]  /*5320*/  @!P0 BRA `(.L_x_34) ;  /* 0x0000000000648947 */ /* 0x000fea0003800000 */
[----:B------:R-:W-:-:S06]  /*5330*/  UISETP.NE.AND UP0, UPT, UR22, 0x3, UPT ;  /* 0x000000031600788c */ /* 0x000fcc000bf05270 */
[----:B------:R-:W-:-:S13]  /*5340*/  PLOP3.LUT P0, PT, PT, PT, UP0, 0x80, 0x0 ;  /* 0x000000000000781c */ /* 0x000fda0003f0f008 */
[----:B------:R-:W-:Y:S05]  /*5350*/  @!P0 BRA `(.L_x_35) ;  /* 0x0000000000048947 */ /* 0x000fea0003800000 */
[----:B------:R-:W-:Y:S01]  /*5360*/  BPT.TRAP 0x1 ;  /* 0x000000040000795c */ /* 0x000fe20000300000 */
.L_x_35:
[----:B0-----:R-:W3:Y:S01]  /*5370*/  LDL R227, [R1+0x78] ;  /* 0x0000780001e37983 */ /* 0x001ee20000100800 */
[----:B------:R-:W-:Y:S01]  /*5380*/  BSSY B0, `(.L_x_36) ;  /* 0x000000f000007945 */ /* 0x000fe20003800000 */
[----:B---3--:R-:W-:-:S13]  /*5390*/  ISETP.NE.AND P0, PT, R227, RZ, PT ;  /* 0x000000ffe300720c */ /* 0x008fda0003f05270 */
[----:B------:R-:W-:Y:S05]  /*53a0*/  @!P0 BRA `(.L_x_37) ;  /* 0x0000000000308947 */ /* 0x000fea0003800000 */
[----:B------:R-:W3:Y:S01]  /*53b0*/  LDL R227, [R1+0x7c] ;  /* 0x00007c0001e37983 */ /* 0x000ee20000100800 */
[----:B------:R-:W-:-:S04]  /*53c0*/  UISETP.LT.AND UP0, UPT, UR12, 0x1, UPT ;  /* 0x000000010c00788c */ /* 0x000fc8000bf01270 */
[----:B------:R-:W-:-:S04]  /*53d0*/  USEL UR8, UR12, 0x1, UP0 ;  /* 0x000000010c087887 */ /* 0x000fc80008000000 */
[----:B------:R-:W-:-:S04]  /*53e0*/  UIADD3 UR8, UR5, UR12, -UR8 ;  /* 0x0000000c05087290 */ /* 0x000fc8000fffe808 */
[----:B------:R-:W-:-:S04]  /*53f0*/  UIMAD.WIDE.U32 UR6, UR8, 0x38e38e39, URZ ;  /* 0x38e38e39080678a5 */ /* 0x000fc8000f8e003f */
[----:B------:R-:W-:-:S04]  /*5400*/  USHF.R.U32.HI UR6, URZ, 0x2, UR7 ;  /* 0x000000023f067899 */ /* 0x000fc80008011607 */
[----:B------:R-:W-:-:S04]  /*5410*/  UIMAD UR8, UR6, -0x12, UR8 ;  /* 0xffffffee060878a4 */ /* 0x000fc8000f8e0208 */
[----:B------:R-:W-:-:S04]  /*5420*/  ULEA UR8, UR8, UR14, 0x3 ;  /* 0x0000000e08087291 */ /* 0x000fc8000f8e183f */
[----:B------:R-:W-:-:S06]  /*5430*/  UIADD3 UR8, UR8, 0x90, URZ ;  /* 0x0000009008087890 */ /* 0x000fcc000fffe03f */
[----:B------:R-:W-:-:S05]  /*5440*/  IMAD.U32 R24, RZ, RZ, UR8 ;  /* 0x00000008ff187e24 */ /* 0x000fca000f8e00ff */
[----:B---3--:R-:W-:-:S04]  /*5450*/  PRMT R24, R227, 0x654, R24 ;  /* 0x00000654e3187816 */ /* 0x008fc80000000018 */
[----:B------:R0:W-:Y:S03]  /*5460*/  SYNCS.ARRIVE.TRANS64.RED.A1T0 RZ, [R24+URZ], RZ ;  /* 0x000000ff18ff79a7 */ /* 0x0001e6000810043f */
.L_x_37:
[----:B------:R-:W-:Y:S05]  /*5470*/  BSYNC B0 ;  /* 0x0000000000007941 */ /* 0x000fea0003800000 */
.L_x_36:
[----:B------:R-:W-:-:S06]  /*5480*/  UISETP.GT.U32.AND UP0, UPT, UR13, 0x1, UPT ;  /* 0x000000010d00788c */ /* 0x000fcc000bf04070 */
[----:B------:R-:W-:-:S13]  /*5490*/  PLOP3.LUT P0, PT, PT, PT, UP0, 0x80, 0x0 ;  /* 0x000000000000781c */ /* 0x000fda0003f0f008 */
[----:B------:R-:W-:Y:S05]  /*54a0*/  @P0 BRA `(.L_x_34) ;  /* 0x0000000000040947 */ /* 0x000fea0003800000 */
[----:B------:R-:W-:Y:S01]  /*54b0*/  BPT.TRAP 0x1 ;  /* 0x000000040000795c */ /* 0x000fe20000300000 */
.L_x_34:
[----:B-----5:R3:W-:Y:S01]  /*54c0*/  STL [R1+0x94], R2 ;  /* 0x0000940201007387 */ /* 0x0207e20000100800 */
[----:B------:R-:W4:Y:S01]  /*54d0*/  LDC R28, c[0x0][0x288] ;  /* 0x0000a200ff1c7b82 */ /* 0x000f220000000800 */
[----:B------:R-:W-:Y:S02]  /*54e0*/  UIADD3 UR9, UR12, UR5, URZ ;  /* 0x000000050c097290 */ /* 0x000fe4000fffe03f */
[----:B------:R0:W-:Y:S01]  /*54f0*/  STL [R1+0x90], R0 ;  /* 0x0000900001007387 */ /* 0x0001e20000100800 */
[----:B------:R-:W-:Y:S01]  /*5500*/  USHF.R.S32.HI UR10, URZ, 0x1f, UR23 ;  /* 0x0000001f3f0a7899 */ /* 0x000fe20008011417 */
[----:B------:R-:W-:Y:S01]  /*5510*/  ULDC.64 UR14, c[0x0][0x5d0] ;  /* 0x00017400000e7ab9 */ /* 0x000fe20000000a00 */
[----:B------:R-:W-:Y:S01]  /*5520*/  ULDC UR11, c[0x0][0x284] ;  /* 0x0000a100000b7ab9 */ /* 0x000fe20000000800 */
[----:B---3--:R-:W3:Y:S01]  /*5530*/  S2R R2, SR_TID.X ;  /* 0x0000000000027919 */ /* 0x008ee20000002100 */
[----:B0-----:R-:W2:Y:S04]  /*5540*/  LDL.LU R0, [R1+0x88] ;  /* 0x0000880001007983 */ /* 0x001ea80000300800 */
[----:B------:R-:W4:Y:S01]  /*5550*/  LDL.LU R227, [R1+0x8c] ;  /* 0x00008c0001e37983 */ /* 0x000f220000300800 */
[----:B------:R-:W-:-:S02]  /*5560*/  UISETP.GT.U32.AND UP0, UPT, UR9, 0x11, UPT ;  /* 0x000000110900788c */ /* 0x000fc4000bf04070 */
[----:B------:R-:W-:Y:S01]  /*5570*/  UISETP.GE.U32.AND UP1, UPT, UR12, 0x12, UPT ;  /* 0x000000120c00788c */ /* 0x000fe2000bf26070 */
[--C-:B---3--:R-:W-:Y:S02]  /*5580*/  SHF.R.U32.HI R24, RZ, 0x2, R2.reuse ;  /* 0x00000002ff187819 */ /* 0x108fe40000011602 */
[----:B------:R-:W-:Y:S02]  /*5590*/  LOP3.LUT R26, R2, 0x60, RZ, 0xc0, !PT ;  /* 0x00000060021a7812 */ /* 0x000fe400078ec0ff */
[----:B------:R-:W-:Y:S02]  /*55a0*/  SHF.R.U32.HI R27, RZ, 0x7, R2 ;  /* 0x00000007ff1b7819 */ /* 0x000fe40000011602 */
[----:B------:R-:W-:Y:S02]  /*55b0*/  LOP3.LUT R25, R24, 0x7, RZ, 0xc0, !PT ;  /* 0x0000000718197812 */ /* 0x000fe400078ec0ff */
[----:B------:R-:W-:Y:S02]  /*55c0*/  SHF.R.U32.HI R26, RZ, 0x1, R26 ;  /* 0x00000001ff1a7819 */ /* 0x000fe4000001161a */
[----:B------:R-:W-:-:S02]  /*55d0*/  LOP3.LUT R24, R27, 0x1, RZ, 0xc0, !PT ;  /* 0x000000011b187812 */ /* 0x000fc400078ec0ff */
[----:B------:R-:W-:-:S03]  /*55e0*/  IADD3 R29, RZ, -R26, -R25 ;  /* 0x8000001aff1d7210 */ /* 0x000fc60007ffe819 */
[C---:B------:R-:W-:Y:S02]  /*55f0*/  IMAD.SHL.U32 R30, R24.reuse, 0x40, RZ ;  /* 0x00000040181e7824 */ /* 0x040fe400078e00ff */
[----:B------:R-:W-:Y:S02]  /*5600*/  IMAD R29, R24, -0x40, R29 ;  /* 0xffffffc0181d7824 */ /* 0x000fe400078e021d */
[----:B------:R-:W-:Y:S01]  /*5610*/  IMAD.SHL.U32 R24, R2, 0x2, RZ ;  /* 0x0000000202187824 */ /* 0x000fe200078e00ff */
[----:B------:R-:W-:-:S04]  /*5620*/  LOP3.LUT R27, R30, 0x40, R25, 0xe2, !PT ;  /* 0x000000401e1b7812 */ /* 0x000fc800078ee219 */
[----:B------:R-:W-:Y:S02]  /*5630*/  LOP3.LUT R30, R24, 0x6, RZ, 0xc0, !PT ;  /* 0x00000006181e7812 */ /* 0x000fe400078ec0ff */
[----:B------:R-:W-:Y:S02]  /*5640*/  LOP3.LUT R24, R2, 0x3, RZ, 0xc0, !PT ;  /* 0x0000000302187812 */ /* 0x000fe400078ec0ff */
[----:B------:R0:W5:Y:S01]  /*5650*/  LDL.LU R2, [R1+0x94] ;  /* 0x0000940001027983 */ /* 0x0001620000300800 */
[----:B------:R-:W-:Y:S01]  /*5660*/  UIMAD.WIDE.U32 UR6, UR9, 0x38e38e39, URZ ;  /* 0x38e38e39090678a5 */ /* 0x000fe2000f8e003f */
[----:B--2---:R-:W-:Y:S01]  /*5670*/  PRMT R30, R30, 0x6540, R0 ;  /* 0x000065401e1e7816 */ /* 0x004fe20000000000 */
[----:B------:R-:W-:Y:S02]  /*5680*/  IMAD.SHL.U32 R35, R0, 0x100, RZ ;  /* 0x0000010000237824 */ /* 0x000fe400078e00ff */
[----:B------:R0:W5:Y:S01]  /*5690*/  LDL.LU R0, [R1+0x90] ;  /* 0x0000900001007983 */ /* 0x0001620000300800 */
[----:B----4-:R-:W-:Y:S01]  /*56a0*/  IMAD R34, R24, -0x2, R28 ;  /* 0xfffffffe18227824 */ /* 0x010fe200078e021c */
[----:B------:R-:W-:Y:S01]  /*56b0*/  UIMAD UR5, UR10, UR14, URZ ;  /* 0x0000000e0a0572a4 */ /* 0x000fe2000f8e023f */
[----:B------:R-:W-:Y:S01]  /*56c0*/  ISETP.GE.AND P0, PT, R35, R28, PT ;  /* 0x0000001c2300720c */ /* 0x000fe20003f06270 */
[C---:B------:R-:W-:Y:S01]  /*56d0*/  IMAD.SHL.U32 R28, R227.reuse, 0x80, RZ ;  /* 0x00000080e31c7824 */ /* 0x040fe200078e00ff */
[----:B------:R-:W-:Y:S01]  /*56e0*/  UISETP.LT.U32.AND UP0, UPT, UR12, 0x12, UP0 ;  /* 0x000000120c00788c */ /* 0x000fe20008701070 */
[--C-:B------:R-:W-:Y:S01]  /*56f0*/  SHF.R.S32.HI R31, RZ, 0x1f, R30.reuse ;  /* 0x0000001fff1f7819 */ /* 0x100fe2000001141e */
[----:B------:R-:W-:Y:S01]  /*5700*/  UIMAD UR8, UR23, UR15, UR5 ;  /* 0x0000000f170872a4 */ /* 0x000fe2000f8e0205 */
[----:B------:R-:W-:Y:S01]  /*5710*/  IMAD.U32 R25, RZ, RZ, UR14 ;  /* 0x0000000eff197e24 */ /* 0x000fe2000f8e00ff */
[C---:B------:R-:W-:Y:S01]  /*5720*/  ISETP.GE.OR P0, PT, R28.reuse, UR11, P0 ;  /* 0x0000000b1c007c0c */ /* 0x040fe20008706670 */
[----:B------:R-:W-:Y:S01]  /*5730*/  USEL UR5, URZ, 0x1, !UP0 ;  /* 0x000000013f057887 */ /* 0x000fe2000c000000 */
[----:B------:R-:W-:Y:S01]  /*5740*/  IMAD.WIDE R32, R227, 0x80, RZ ;  /* 0x00000080e3207825 */ /* 0x000fe200078e02ff */
[----:B------:R-:W-:Y:S01]  /*5750*/  USHF.R.U32.HI UR6, URZ, 0x2, UR7 ;  /* 0x000000023f067899 */ /* 0x000fe20008011607 */
[----:B------:R-:W-:Y:S01]  /*5760*/  IADD3 R38, -R28, UR11, R29 ;  /* 0x0000000b1c267c10 */ /* 0x000fe2000fffe11d */
[----:B------:R-:W-:Y:S01]  /*5770*/  ULOP3.LUT UR4, UR4, UR5, URZ, 0x3c, !UPT ;  /* 0x0000000504047292 */ /* 0x000fe2000f8e3c3f */
[----:B------:R-:W-:Y:S01]  /*5780*/  IMAD.WIDE.U32 R24, R25, UR23, R30 ;  /* 0x0000001719187c25 */ /* 0x000fe2000f8e001e */
[----:B------:R-:W-:Y:S01]  /*5790*/  UIMAD UR5, UR6, -0x12, UR9 ;  /* 0xffffffee060578a4 */ /* 0x000fe2000f8e0209 */
[----:B------:R-:W-:Y:S01]  /*57a0*/  LOP3.LUT R39, R32, R27, R26, 0xfe, !PT ;  /* 0x0000001b20277212 */ /* 0x000fe200078efe1a */
[----:B------:R-:W-:Y:S01]  /*57b0*/  @UP1 ULOP3.LUT UR4, UR4, 0x1, UR6, 0x78, !UPT ;  /* 0x0000000104041892 */ /* 0x000fe2000f8e7806 */
[----:B------:R-:W-:-:S02]  /*57c0*/  VIADD R25, R25, UR8 ;  /* 0x0000000819197c36 */ /* 0x000fc40008000000 */
[----:B------:R-:W-:Y:S02]  /*57d0*/  IMAD.IADD R35, R34, 0x1, -R35 ;  /* 0x0000000122237824 */ /* 0x000fe400078e0a23 */
[----:B------:R-:W-:Y:S01]  /*57e0*/  IMAD.MOV.U32 R34, RZ, RZ, -0x1 ;  /* 0xffffffffff227424 */ /* 0x000fe200078e00ff */
[----:B0-----:R-:W-:Y:S06]  /*57f0*/  @P0 BRA `(.L_x_38) ;  /* 0x0000008c00980947 */ /* 0x001fec0003800000 */
[----:B------:R-:W0:Y:S01]  /*5800*/  LDC.64 R28, c[0x0][0x5c8] ;  /* 0x00017200ff1c7b82 */ /* 0x000e220000000a00 */
[----:B------:R-:W-:Y:S01]  /*5810*/  ULDC.64 UR6, c[0x0][0x5c0] ;  /* 0x0001700000067ab9 */ /* 0x000fe20000000a00 */
[----:B------:R-:W-:Y:S01]  /*5820*/  BSSY B0, `(.L_x_38) ;  /* 0x00008e3000007945 */ /* 0x000fe20003800000 */
[-C--:B0-----:R-:W-:Y:S02]  /*5830*/  IMAD R26, R33, R28.reuse, RZ ;  /* 0x0000001c211a7224 */ /* 0x081fe400078e02ff */
[----:B------:R-:W-:-:S04]  /*5840*/  IMAD.WIDE.U32 R24, R39, R28, R24 ;  /* 0x0000001c27187225 */ /* 0x000fc800078e0018 */
[----:B------:R-:W-:Y:S01]  /*5850*/  IMAD R27, R39, R29, R26 ;  /* 0x0000001d271b7224 */ /* 0x000fe200078e021a */
[----:B------:R-:W-:Y:S02]  /*5860*/  LEA R26, P0, R28, R24, 0x3 ;  /* 0x000000181c1a7211 */ /* 0x000fe400078018ff */
[----:B------:R-:W-:Y:S01]  /*5870*/  IADD3 R24, P1, R24, UR6, RZ ;  /* 0x0000000618187c10 */ /* 0x000fe2000ff3e0ff */
[----:B------:R-:W-:Y:S01]  /*5880*/  IMAD.IADD R27, R25, 0x1, R27 ;  /* 0x00000001191b7824 */ /* 0x000fe200078e021b */
[----:B------:R-:W-:-:S04]  /*5890*/  IADD3 R26, P3, R26, UR6, RZ ;  /* 0x000000061a1a7c10 */ /* 0x000fc8000ff7e0ff */
[----:B------:R-:W-:Y:S02]  /*58a0*/  LEA.HI.X R28, R28, R27, R29, 0x3, P0 ;  /* 0x0000001b1c1c7211 */ /* 0x000fe400000f1c1d */
[----:B------:R-:W-:Y:S02]  /*58b0*/  FSETP.NEU.AND P0, PT, RZ, UR21, PT ;  /* 0x00000015ff007c0b */ /* 0x000fe4000bf0d000 */
[----:B------:R-:W-:Y:S02]  /*58c0*/  IADD3.X R25, R27, UR7, RZ, P1, !PT ;  /* 0x000000071b197c10 */ /* 0x000fe40008ffe4ff */
[----:B------:R-:W-:-:S09]  /*58d0*/  IADD3.X R27, R28, UR7, RZ, P3, !PT ;  /* 0x000000071c1b7c10 */ /* 0x000fd20009ffe4ff */
[----:B------:R-:W-:Y:S05]  /*58e0*/  @!P0 BRA `(.L_x_39) ;  /* 0x0000006800d88947 */ /* 0x000fea0003800000 */
[----:B------:R-:W-:Y:S01]  /*58f0*/  ULDC.64 UR8, c[0x0][0x5b8] ;  /* 0x00016e0000087ab9 */ /* 0x000fe20000000a00 */
[----:B------:R-:W-:Y:S01]  /*5900*/  ISETP.GE.AND P0, PT, R38, 0x1, PT ;  /* 0x000000012600780c */ /* 0x000fe20003f06270 */
[----:B------:R-:W-:Y:S02]  /*5910*/  UIMAD UR6, UR10, UR8, URZ ;  /* 0x000000080a0672a4 */ /* 0x000fe4000f8e023f */
[----:B------:R-:W-:Y:S01]  /*5920*/  IMAD.U32 R29, RZ, RZ, UR8 ;  /* 0x00000008ff1d7e24 */ /* 0x000fe2000f8e00ff */
[----:B------:R-:W-:Y:S01]  /*5930*/  BSSY B1, `(.L_x_40) ;  /* 0x000000f000017945 */ /* 0x000fe20003800000 */
[----:B------:R-:W-:Y:S01]  /*5940*/  ISETP.LT.OR P4, PT, R35, 0x1, !P0 ;  /* 0x000000012300780c */ /* 0x000fe20004781670 */
[----:B------:R-:W-:Y:S02]  /*5950*/  UIMAD UR6, UR23, UR9, UR6 ;  /* 0x00000009170672a4 */ /* 0x000fe4000f8e0206 */
[----:B------:R-:W-:Y:S01]  /*5960*/  IMAD.WIDE.U32 R30, R29, UR23, R30 ;  /* 0x000000171d1e7c25 */ /* 0x000fe2000f8e001e */
[----:B------:R-:W-:-:S03]  /*5970*/  ULDC.64 UR8, c[0x0][0x5a8] ;  /* 0x00016a0000087ab9 */ /* 0x000fc60000000a00 */
[----:B------:R-:W-:Y:S01]  /*5980*/  VIADD R31, R31, UR6 ;  /* 0x000000061f1f7c36 */ /* 0x000fe20008000000 */
[----:B------:R-:W-:Y:S02]  /*5990*/  ULDC.64 UR6, c[0x0][0x5b0] ;  /* 0x00016c0000067ab9 */ /* 0x000fe40000000a00 */
[----:B------:R-:W-:Y:S02]  /*59a0*/  IMAD R36, R33, UR6, RZ ;  /* 0x0000000621247c24 */ /* 0x000fe4000f8e02ff */
[----:B------:R-:W-:-:S04]  /*59b0*/  IMAD.WIDE.U32 R28, R39, UR6, R30 ;  /* 0x00000006271c7c25 */ /* 0x000fc8000f8e001e */
[--C-:B------:R-:W-:Y:S01]  /*59c0*/  IMAD R37, R39, UR7, R36.reuse ;  /* 0x0000000727257c24 */ /* 0x100fe2000f8e0224 */
[----:B------:R-:W-:Y:S02]  /*59d0*/  IADD3 R28, P1, R28, UR8, RZ ;  /* 0x000000081c1c7c10 */ /* 0x000fe4000ff3e0ff */
[----:B------:R-:W-:Y:S02]  /*59e0*/  PRMT R36, RZ, 0x7610, R36 ;  /* 0x00007610ff247816 */ /* 0x000fe40000000024 */
[----:B------:R-:W-:Y:S01]  /*59f0*/  IADD3.X R29, R29, UR9, R37, P1, !PT ;  /* 0x000000091d1d7c10 */ /* 0x000fe20008ffe425 */
[----:B------:R-:W-:Y:S08]  /*5a00*/  @P4 BRA `(.L_x_41) ;  /* 0x0000000000044947 */ /* 0x000ff00003800000 */
[----:B------:R0:W5:Y:S02]  /*5a10*/  LDG.E.U8 R36, desc[UR18][R28.64] ;  /* 0x000000121c247981 */ /* 0x000164000c1e1100 */
.L_x_41:
[----:B------:R-:W-:Y:S05]  /*5a20*/  BSYNC B1 ;  /* 0x0000000000017941 */ /* 0x000fea0003800000 */
.L_x_40:
[----:B-----5:R-:W-:Y:S01]  /*5a30*/  LOP3.LUT R36, R36, 0xff, RZ, 0xc0, !PT ;  /* 0x000000ff24247812 */ /* 0x020fe200078ec0ff */
[----:B------:R-:W-:Y:S01]  /*5a40*/  BSSY B1, `(.L_x_42) ;  /* 0x000000b000017945 */ /* 0x000fe20003800000 */
[----:B------:R-:W-:Y:S02]  /*5a50*/  ISETP.LT.OR P3, PT, R35, 0x2, !P0 ;  /* 0x000000022300780c */ /* 0x000fe40004761670 */
[----:B------:R-:W-:-:S05]  /*5a60*/  F2FP.F16.E5M2.UNPACK_B R36, R36 ;  /* 0x00000024ff24723e */ /* 0x000fca00020004ff */
[----:B------:R-:W-:-:S05]  /*5a70*/  HADD2.F32 R36, -RZ, R36.H0_H0 ;  /* 0x20000024ff247230 */ /* 0x000fca0000004100 */
[----:B------:R-:W-:Y:S01]  /*5a80*/  FMUL R37, R36, UR21 ;  /* 0x0000001524257c20 */ /* 0x000fe20008400000 */
[----:B------:R-:W-:-:S03]  /*5a90*/  PRMT R36, RZ, 0x7610, R36 ;  /* 0x00007610ff247816 */ /* 0x000fc60000000024 */
[----:B------:R-:W-:-:S05]  /*5aa0*/  FFMA R37, R226, UR20, R37 ;  /* 0x00000014e2257c23 */ /* 0x000fca0008000025 */
[----:B------:R-:W-:-:S05]  /*5ab0*/  F2FP.SATFINITE.E5M2.F32.PACK_AB_MERGE_C R37, RZ, R37, RZ ;  /* 0x00000025ff25723e */ /* 0x000fca00048060ff */
[----:B------:R2:W-:Y:S01]  /*5ac0*/  @!P4 STG.E.U8 desc[UR18][R24.64], R37 ;  /* 0x000000251800c986 */ /* 0x0005e2000c101112 */
[----:B------:R-:W-:Y:S05]  /*5ad0*/  @P3 BRA `(.L_x_43) ;  /* 0x0000000000043947 */ /* 0x000fea0003800000 */
[----:B------:R3:W5:Y:S02]  /*5ae0*/  LDG.E.U8 R36, desc[UR18][R28.64+0x1] ;  /* 0x000001121c247981 */ /* 0x000764000c1e1100 */
.L_x_43:
[----:B------:R-:W-:Y:S05]  /*5af0*/  BSYNC B1 ;  /* 0x0000000000017941 */ /* 0x000fea0003800000 */
.L_x_42:
[----:B-----5:R-:W-:Y:S01]  /*5b00*/  LOP3.LUT R36, R36, 0xff, RZ, 0xc0, !PT ;  /* 0x000000ff24247812 */ /* 0x020fe200078ec0ff */
[----:B------:R-:W-:Y:S01]  /*5b10*/  BSSY B1, `(.L_x_44) ;  /* 0x0000013000017945 */ /* 0x000fe20003800000 */
[----:B--2---:R-:W-:Y:S02]  /*5b20*/  IADD3 R37, P1, R39, 0x8, RZ ;  /* 0x0000000827257810 */ /* 0x004fe40007f3e0ff */
[----:B------:R-:W-:-:S03]  /*5b30*/  F2FP.F16.E5M2.UNPACK_B R36, R36 ;  /* 0x00000024ff24723e */ /* 0x000fc600020004ff */
[----:B------:R-:W-:Y:S01]  /*5b40*/  IMAD.X R32, RZ, RZ, R33, P1 ;  /* 0x000000ffff207224 */ /* 0x000fe200008e0621 */
[----:B------:R-:W-:Y:S01]  /*5b50*/  ISETP.GE.AND P1, PT, R38, 0x9, PT ;  /* 0x000000092600780c */ /* 0x000fe20003f26270 */
[----:B------:R-:W-:Y:S02]  /*5b60*/  HADD2.F32 R36, -RZ, R36.H0_H0 ;  /* 0x20000024ff247230 */ /* 0x000fe40000004100 */
[----:B------:R-:W-:Y:S01]  /*5b70*/  IMAD R32, R32, UR6, RZ ;  /* 0x0000000620207c24 */ /* 0x000fe2000f8e02ff */
[----:B------:R-:W-:Y:S01]  /*5b80*/  ISETP.LT.OR P5, PT, R35, 0x1, !P1 ;  /* 0x000000012300780c */ /* 0x000fe20004fa1670 */
[----:B------:R-:W-:-:S04]  /*5b90*/  IMAD.WIDE.U32 R30, R37, UR6, R30 ;  /* 0x00000006251e7c25 */ /* 0x000fc8000f8e001e */
[----:B------:R-:W-:Y:S01]  /*5ba0*/  FMUL R36, R36, UR21 ;  /* 0x0000001524247c20 */ /* 0x000fe20008400000 */
[----:B------:R-:W-:-:S03]  /*5bb0*/  IMAD R37, R37, UR7, R32 ;  /* 0x0000000725257c24 */ /* 0x000fc6000f8e0220 */
[----:B------:R-:W-:Y:S01]  /*5bc0*/  FFMA R36, R225, UR20, R36 ;  /* 0x00000014e1247c23 */ /* 0x000fe20008000024 */
[----:B------:R-:W-:Y:S02]  /*5bd0*/  IADD3 R30, P4, R30, UR8, RZ ;  /* 0x000000081e1e7c10 */ /* 0x000fe4000ff9e0ff */
[----:B------:R-:W-:Y:S02]  /*5be0*/  PRMT R32, RZ, 0x7610, R32 ;  /* 0x00007610ff207816 */ /* 0x000fe40000000020 */
[----:B------:R-:W-:Y:S02]  /*5bf0*/  F2FP.SATFINITE.E5M2.F32.PACK_AB_MERGE_C R33, RZ, R36, RZ ;  /* 0x00000024ff21723e */ /* 0x000fe400048060ff */
[----:B------:R-:W-:-:S03]  /*5c00*/  IADD3.X R31, R31, UR9, R37, P4, !PT ;  /* 0x000000091f1f7c10 */ /* 0x000fc6000a7fe425 */
[----:B------:R2:W-:Y:S01]  /*5c10*/  @!P3 STG.E.U8 desc[UR18][R24.64+0x1], R33 ;  /* 0x000001211800b986 */ /* 0x0005e2000c101112 */
[----:B------:R-:W-:Y:S05]  /*5c20*/  @P5 BRA `(.L_x_45) ;  /* 0x0000000000045947 */ /* 0x000fea0003800000 */
[----:B------:R4:W5:Y:S02]  /*5c30*/  LDG.E.U8 R32, desc[UR18][R30.64] ;  /* 0x000000121e207981 */ /* 0x000964000c1e1100 */
.L_x_45:
[----:B------:R-:W-:Y:S05]  /*5c40*/  BSYNC B1 ;  /* 0x0000000000017941 */ /* 0x000fea0003800000 */
.L_x_44:
[----:B-----5:R-:W-:Y:S01]  /*5c50*/  LOP3.LUT R32, R32, 0xff, RZ, 0xc0, !PT ;  /* 0x000000ff20207812 */ /* 0x020fe200078ec0ff */
[----:B------:R-:W-:Y:S01]  /*5c60*/  BSSY B1, `(.L_x_46) ;  /* 0x000000b000017945 */ /* 0x000fe20003800000 */
[----:B------:R-:W-:Y:S02]  /*5c70*/  ISETP.LT.OR P3, PT, R35, 0x2, !P1 ;  /* 0x000000022300780c */ /* 0x000fe40004f61670 */
[----:B------:R-:W-:-:S05]  /*5c80*/  F2FP.F16.E5M2.UNPACK_B R32, R32 ;  /* 0x00000020ff20723e */ /* 0x000fca00020004ff */
[----:B------:R-:W-:-:S05]  /*5c90*/  HADD2.F32 R32, -RZ, R32.H0_H0 ;  /* 0x20000020ff207230 */ /* 0x000fca0000004100 */
[----:B--2---:R-:W-:Y:S01]  /*5ca0*/  FMUL R33, R32, UR21 ;  /* 0x0000001520217c20 */ /* 0x004fe20008400000 */
[----:B------:R-:W-:-:S03]  /*5cb0*/  PRMT R32, RZ, 0x7610, R32 ;  /* 0x00007610ff207816 */ /* 0x000fc60000000020 */
[----:B------:R-:W-:-:S05]  /*5cc0*/  FFMA R33, R224, UR20, R33 ;  /* 0x00000014e0217c23 */ /* 0x000fca0008000021 */
[----:B------:R-:W-:-:S05]  /*5cd0*/  F2FP.SATFINITE.E5M2.F32.PACK_AB_MERGE_C R33, RZ, R33, RZ ;  /* 0x00000021ff21723e */ /* 0x000fca00048060ff */
[----:B------:R2:W-:Y:S01]  /*5ce0*/  @!P5 STG.E.U8 desc[UR18][R26.64], R33 ;  /* 0x000000211a00d986 */ /* 0x0005e2000c101112 */
[----:B------:R-:W-:Y:S05]  /*5cf0*/  @P3 BRA `(.L_x_47) ;  /* 0x0000000000043947 */ /* 0x000fea0003800000 */
[----:B------:R0:W5:Y:S02]  /*5d00*/  LDG.E.U8 R32, desc[UR18][R30.64+0x1] ;  /* 0x000001121e207981 */ /* 0x000164000c1e1100 */
.L_x_47:
[----:B------:R-:W-:Y:S05]  /*5d10*/  BSYNC B1 ;  /* 0x0000000000017941 */ /* 0x000fea0003800000 */
.L_x_46:
[----:B-----5:R-:W-:Y:S01]  /*5d20*/  LOP3.LUT R32, R32, 0xff, RZ, 0xc0, !PT ;  /* 0x000000ff20207812 */ /* 0x020fe200078ec0ff */
[----:B------:R-:W-:Y:S01]  /*5d30*/  BSSY B1, `(.L_x_48) ;  /* 0x000000b000017945 */ /* 0x000fe20003800000 */
[----:B------:R-:W-:Y:S02]  /*5d40*/  ISETP.LT.OR P4, PT, R35, 0x9, !P0 ;  /* 0x000000092300780c */ /* 0x000fe40004781670 */
[----:B------:R-:W-:-:S05]  /*5d50*/  F2FP.F16.E5M2.UNPACK_B R32, R32 ;  /* 0x00000020ff20723e */ /* 0x000fca00020004ff */
[----:B------:R-:W-:-:S05]  /*5d60*/  HADD2.F32 R32, -RZ, R32.H0_H0 ;  /* 0x20000020ff207230 */ /* 0x000fca0000004100 */
[----:B------:R-:W-:-:S04]  /*5d70*/  FMUL R32, R32, UR21 ;  /* 0x0000001520207c20 */ /* 0x000fc80008400000 */
[----:B------:R-:W-:-:S05]  /*5d80*/  FFMA R32, R223, UR20, R32 ;  /* 0x00000014df207c23 */ /* 0x000fca0008000020 */
[----:B--2---:R-:W-:Y:S02]  /*5d90*/  F2FP.SATFINITE.E5M2.F32.PACK_AB_MERGE_C R33, RZ, R32, RZ ;  /* 0x00000020ff21723e */ /* 0x004fe400048060ff */
[----:B------:R-:W-:-:S03]  /*5da0*/  PRMT R32, RZ, 0x7610, R32 ;  /* 0x00007610ff207816 */ /* 0x000fc60000000020 */
[----:B------:R2:W-:Y:S01]  /*5db0*/  @!P3 STG.E.U8 desc[UR18][R26.64+0x1], R33 ;  /* 0x000001211a00b986 */ /* 0x0005e2000c101112 */
[----:B------:R-:W-:Y:S05]  /*5dc0*/  @P4 BRA `(.L_x_49) ;  /* 0x0000000000044947 */ /* 0x000fea0003800000 */
[----:B------:R0:W5:Y:S02]  /*5dd0*/  LDG.E.U8 R32, desc[UR18][R28.64+0x8] ;  /* 0x000008121c207981 */ /* 0x000164000c1e1100 */
.L_x_49:
[----:B------:R-:W-:Y:S05]  /*5de0*/  BSYNC B1 ;  /* 0x0000000000017941 */ /* 0x000fea0003800000 */
.L_x_48:
        /* <DEDUP_REMOVED lines=12> */
.L_x_51:
[----:B------:R-:W-:Y:S05]  /*5eb0*/  BSYNC B1 ;  /* 0x0000000000017941 */ /* 0x000fea0003800000 */
.L_x_50:
        /* <DEDUP_REMOVED lines=12> */
.L_x_53:
[----:B------:R-:W-:Y:S05]  /*5f80*/  BSYNC B1 ;  /* 0x0000000000017941 */ /* 0x000fea0003800000 */
.L_x_52:
        /* <DEDUP_REMOVED lines=12> */
.L_x_55:
[----:B------:R-:W-:Y:S05]  /*6050*/  BSYNC B1 ;  /* 0x0000000000017941 */ /* 0x000fea0003800000 */
.L_x_54:
        /* <DEDUP_REMOVED lines=12> */
.L_x_57:
[----:B------:R-:W-:Y:S05]  /*6120*/  BSYNC B1 ;  /* 0x0000000000017941 */ /* 0x000fea0003800000 */
.L_x_56:
        /* <DEDUP_REMOVED lines=12> */
.L_x_59:
[----:B------:R-:W-:Y:S05]  /*61f0*/  BSYNC B1 ;  /* 0x0000000000017941 */ /* 0x000fea0003800000 */
.L_x_58:
        /* <DEDUP_REMOVED lines=12> */
.L_x_61:
[----:B------:R-:W-:Y:S05]  /*62c0*/  BSYNC B1 ;  /* 0x0000000000017941 */ /* 0x000fea0003800000 */
.L_x_60:
        /* <DEDUP_REMOVED lines=12> */
.L_x_63:
[----:B------:R-:W-:Y:S05]  /*6390*/  BSYNC B1 ;  /* 0x0000000000017941 */ /* 0x000fea0003800000 */
.L_x_62:
        /* <DEDUP_REMOVED lines=12> */
.L_x_65:
[----:B------:R-:W-:Y:S05]  /*6460*/  BSYNC B1 ;  /* 0x0000000000017941 */ /* 0x000fea0003800000 */
.L_x_64:
        /* <DEDUP_REMOVED lines=12> */
.L_x_67:
[----:B------:R-:W-:Y:S05]  /*6530*/  BSYNC B1 ;  /* 0x0000000000017941 */ /* 0x000fea0003800000 */
.L_x_66:
        /* <DEDUP_REMOVED lines=12> */
.L_x_69:
[----:B------:R-:W-:Y:S05]  /*6600*/  BSYNC B1 ;  /* 0x0000000000017941 */ /* 0x000fea0003800000 */
.L_x_68:
        /* <DEDUP_REMOVED lines=12> */
.L_x_71:
[----:B------:R-:W-:Y:S05]  /*66d0*/  BSYNC B1 ;  /* 0x0000000000017941 */ /* 0x000fea0003800000 */
.L_x_70:
        /* <DEDUP_REMOVED lines=12> */
.L_x_73:
[----:B------:R-:W-:Y:S05]  /*67a0*/  BSYNC B1 ;  /* 0x0000000000017941 */ /* 0x000fea0003800000 */
.L_x_72:
        /* <DEDUP_REMOVED lines=12> */
.L_x_75:
[----:B------:R-:W-:Y:S05]  /*6870*/  BSYNC B1 ;  /* 0x0000000000017941 */ /* 0x000fea0003800000 */
.L_x_74:
        /* <DEDUP_REMOVED lines=12> */
.L_x_77:
[----:B------:R-:W-:Y:S05]  /*6940*/  BSYNC B1 ;  /* 0x0000000000017941 */ /* 0x000fea0003800000 */
.L_x_76:
        /* <DEDUP_REMOVED lines=12> */
.L_x_79:
[----:B------:R-:W-:Y:S05]  /*6a10*/  BSYNC B1 ;  /* 0x0000000000017941 */ /* 0x000fea0003800000 */
.L_x_78:
        /* <DEDUP_REMOVED lines=12> */
.L_x_81:
[----:B------:R-:W-:Y:S05]  /*6ae0*/  BSYNC B1 ;  /* 0x0000000000017941 */ /* 0x000fea0003800000 */
.L_x_80:
        /* <DEDUP_REMOVED lines=12> */
.L_x_83:
[----:B------:R-:W-:Y:S05]  /*6bb0*/  BSYNC B1 ;  /* 0x0000000000017941 */ /* 0x000fea0003800000 */
.L_x_82:
        /* <DEDUP_REMOVED lines=12> */
.L_x_85:
[----:B------:R-:W-:Y:S05]  /*6c80*/  BSYNC B1 ;  /* 0x0000000000017941 */ /* 0x000fea0003800000 */
.L_x_84:
        /* <DEDUP_REMOVED lines=12> */
.L_x_87:
[----:B------:R-:W-:Y:S05]  /*6d50*/  BSYNC B1 ;  /* 0x0000000000017941 */ /* 0x000fea0003800000 */
.L_x_86:
        /* <DEDUP_REMOVED lines=12> */
.L_x_89:
[----:B------:R-:W-:Y:S05]  /*6e20*/  BSYNC B1 ;  /* 0x0000000000017941 */ /* 0x000fea0003800000 */
.L_x_88:
        /* <DEDUP_REMOVED lines=12> */
.L_x_91:
[----:B------:R-:W-:Y:S05]  /*6ef0*/  BSYNC B1 ;  /* 0x0000000000017941 */ /* 0x000fea0003800000 */
.L_x_90:
        /* <DEDUP_REMOVED lines=12> */
.L_x_93:
[----:B------:R-:W-:Y:S05]  /*6fc0*/  BSYNC B1 ;  /* 0x0000000000017941 */ /* 0x000fea0003800000 */
.L_x_92:
        /* <DEDUP_REMOVED lines=12> */
.L_x_95:
[----:B------:R-:W-:Y:S05]  /*7090*/  BSYNC B1 ;  /* 0x0000000000017941 */ /* 0x000fea0003800000 */
.L_x_94:
        /* <DEDUP_REMOVED lines=12> */
.L_x_97:
[----:B------:R-:W-:Y:S05]  /*7160*/  BSYNC B1 ;  /* 0x0000000000017941 */ /* 0x000fea0003800000 */
.L_x_96:
        /* <DEDUP_REMOVED lines=12> */
.L_x_99:
[----:B------:R-:W-:Y:S05]  /*7230*/  BSYNC B1 ;  /* 0x0000000000017941 */ /* 0x000fea0003800000 */
.L_x_98:
        /* <DEDUP_REMOVED lines=12> */
.L_x_101:
[----:B------:R-:W-:Y:S05]  /*7300*/  BSYNC B1 ;  /* 0x0000000000017941 */ /* 0x000fea0003800000 */
.L_x_100:
        /* <DEDUP_REMOVED lines=12> */
.L_x_103:
[----:B------:R-:W-:Y:S05]  /*73d0*/  BSYNC B1 ;  /* 0x0000000000017941 */ /* 0x000fea0003800000 */
.L_x_102:
        /* <DEDUP_REMOVED lines=12> */
.L_x_105:
[----:B------:R-:W-:Y:S05]  /*74a0*/  BSYNC B1 ;  /* 0x0000000000017941 */ /* 0x000fea0003800000 */
.L_x_104:
        /* <DEDUP_REMOVED lines=12> */
.L_x_107:
[----:B------:R-:W-:Y:S05]  /*7570*/  BSYNC B1 ;  /* 0x0000000000017941 */ /* 0x000fea0003800000 */
.L_x_106:
        /* <DEDUP_REMOVED lines=12> */
.L_x_109:
[----:B------:R-:W-:Y:S05]  /*7640*/  BSYNC B1 ;  /* 0x0000000000017941 */ /* 0x000fea0003800000 */
.L_x_108:
        /* <DEDUP_REMOVED lines=12> */
.L_x_111:
[----:B------:R-:W-:Y:S05]  /*7710*/  BSYNC B1 ;  /* 0x0000000000017941 */ /* 0x000fea0003800000 */
.L_x_110:
        /* <DEDUP_REMOVED lines=12> */
.L_x_113:
[----:B------:R-:W-:Y:S05]  /*77e0*/  BSYNC B1 ;  /* 0x0000000000017941 */ /* 0x000fea0003800000 */
.L_x_112:
        /* <DEDUP_REMOVED lines=12> */
.L_x_115:
[----:B------:R-:W-:Y:S05]  /*78b0*/  BSYNC B1 ;  /* 0x0000000000017941 */ /* 0x000fea0003800000 */
.L_x_114:
        /* <DEDUP_REMOVED lines=12> */
.L_x_117:
[----:B------:R-:W-:Y:S05]  /*7980*/  BSYNC B1 ;  /* 0x0000000000017941 */ /* 0x000fea0003800000 */
.L_x_116:
        /* <DEDUP_REMOVED lines=12> */
.L_x_119:
[----:B------:R-:W-:Y:S05]  /*7a50*/  BSYNC B1 ;  /* 0x0000000000017941 */ /* 0x000fea0003800000 */
.L_x_118:
        /* <DEDUP_REMOVED lines=12> */
.L_x_121:
[----:B------:R-:W-:Y:S05]  /*7b20*/  BSYNC B1 ;  /* 0x0000000000017941 */ /* 0x000fea0003800000 */
.L_x_120:
        /* <DEDUP_REMOVED lines=12> */
.L_x_123:
[----:B------:R-:W-:Y:S05]  /*7bf0*/  BSYNC B1 ;  /* 0x0000000000017941 */ /* 0x000fea0003800000 */
.L_x_122:
        /* <DEDUP_REMOVED lines=12> */
.L_x_125:
[----:B------:R-:W-:Y:S05]  /*7cc0*/  BSYNC B1 ;  /* 0x0000000000017941 */ /* 0x000fea0003800000 */
.L_x_124:
        /* <DEDUP_REMOVED lines=12> */
.L_x_127:
[----:B------:R-:W-:Y:S05]  /*7d90*/  BSYNC B1 ;  /* 0x0000000000017941 */ /* 0x000fea0003800000 */
.L_x_126:
        /* <DEDUP_REMOVED lines=12> */
.L_x_129:
[----:B------:R-:W-:Y:S05]  /*7e60*/  BSYNC B1 ;  /* 0x0000000000017941 */ /* 0x000fea0003800000 */
.L_x_128:
        /* <DEDUP_REMOVED lines=12> */
.L_x_131:
[----:B------:R-:W-:Y:S05]  /*7f30*/  BSYNC B1 ;  /* 0x0000000000017941 */ /* 0x000fea0003800000 */
.L_x_130:
        /* <DEDUP_REMOVED lines=12> */
.L_x_133:
[----:B------:R-:W-:Y:S05]  /*8000*/  BSYNC B1 ;  /* 0x0000000000017941 */ /* 0x000fea0003800000 */
.L_x_132:
        /* <DEDUP_REMOVED lines=12> */
.L_x_135:
[----:B------:R-:W-:Y:S05]  /*80d0*/  BSYNC B1 ;  /* 0x0000000000017941 */ /* 0x000fea0003800000 */
.L_x_134:
        /* <DEDUP_REMOVED lines=12> */
.L_x_137:
[----:B------:R-:W-:Y:S05]  /*81a0*/  BSYNC B1 ;  /* 0x0000000000017941 */ /* 0x000fea0003800000 */
.L_x_136:
        /* <DEDUP_REMOVED lines=12> */
.L_x_139:
[----:B------:R-:W-:Y:S05]  /*8270*/  BSYNC B1 ;  /* 0x0000000000017941 */ /* 0x000fea0003800000 */
.L_x_138:
        /* <DEDUP_REMOVED lines=12> */
.L_x_141:
[----:B------:R-:W-:Y:S05]  /*8340*/  BSYNC B1 ;  /* 0x0000000000017941 */ /* 0x000fea0003800000 */
.L_x_140:
        /* <DEDUP_REMOVED lines=12> */
.L_x_143:
[----:B------:R-:W-:Y:S05]  /*8410*/  BSYNC B1 ;  /* 0x0000000000017941 */ /* 0x000fea0003800000 */
.L_x_142:
        /* <DEDUP_REMOVED lines=12> */
.L_x_145:
[----:B------:R-:W-:Y:S05]  /*84e0*/  BSYNC B1 ;  /* 0x0000000000017941 */ /* 0x000fea0003800000 */
.L_x_144:
        /* <DEDUP_REMOVED lines=12> */
.L_x_147:
[----:B------:R-:W-:Y:S05]  /*85b0*/  BSYNC B1 ;  /* 0x0000000000017941 */ /* 0x000fea0003800000 */
.L_x_146:
        /* <DEDUP_REMOVED lines=12> */
.L_x_149:
[----:B------:R-:W-:Y:S05]  /*8680*/  BSYNC B1 ;  /* 0x0000000000017941 */ /* 0x000fea0003800000 */
.L_x_148:
        /* <DEDUP_REMOVED lines=12> */
.L_x_151:
[----:B------:R-:W-:Y:S05]  /*8750*/  BSYNC B1 ;  /* 0x0000000000017941 */ /* 0x000fea0003800000 */
.L_x_150:
        /* <DEDUP_REMOVED lines=12> */
.L_x_153:
[----:B------:R-:W-:Y:S05]  /*8820*/  BSYNC B1 ;  /* 0x0000000000017941 */ /* 0x000fea0003800000 */
.L_x_152:
        /* <DEDUP_REMOVED lines=12> */
.L_x_155:
[----:B------:R-:W-:Y:S05]  /*88f0*/  BSYNC B1 ;  /* 0x0000000000017941 */ /* 0x000fea0003800000 */
.L_x_154:
        /* <DEDUP_REMOVED lines=12> */
.L_x_157:
[----:B------:R-:W-:Y:S05]  /*89c0*/  BSYNC B1 ;  /* 0x0000000000017941 */ /* 0x000fea0003800000 */
.L_x_156:
        /* <DEDUP_REMOVED lines=12> */
.L_x_159:
[----:B------:R-:W-:Y:S05]  /*8a90*/  BSYNC B1 ;  /* 0x0000000000017941 */ /* 0x000fea0003800000 */
.L_x_158:
        /* <DEDUP_REMOVED lines=12> */
.L_x_161:
[----:B------:R-:W-:Y:S05]  /*8b60*/  BSYNC B1 ;  /* 0x0000000000017941 */ /* 0x000fea0003800000 */
.L_x_160:
        /* <DEDUP_REMOVED lines=12> */
.L_x_163:
[----:B------:R-:W-:Y:S05]  /*8c30*/  BSYNC B1 ;  /* 0x0000000000017941 */ /* 0x000fea0003800000 */
.L_x_162:
        /* <DEDUP_REMOVED lines=12> */
.L_x_165:
[----:B------:R-:W-:Y:S05]  /*8d00*/  BSYNC B1 ;  /* 0x0000000000017941 */ /* 0x000fea0003800000 */
.L_x_164:
        /* <DEDUP_REMOVED lines=12> */
.L_x_167:
[----:B------:R-:W-:Y:S05]  /*8dd0*/  BSYNC B1 ;  /* 0x0000000000017941 */ /* 0x000fea0003800000 */
.L_x_166:
        /* <DEDUP_REMOVED lines=12> */
.L_x_169:
[----:B------:R-:W-:Y:S05]  /*8ea0*/  BSYNC B1 ;  /* 0x0000000000017941 */ /* 0x000fea0003800000 */
.L_x_168:
        /* <DEDUP_REMOVED lines=12> */
.L_x_171:
[----:B------:R-:W-:Y:S05]  /*8f70*/  BSYNC B1 ;  /* 0x0000000000017941 */ /* 0x000fea0003800000 */
.L_x_170:
        /* <DEDUP_REMOVED lines=12> */
.L_x_173:
[----:B------:R-:W-:Y:S05]  /*9040*/  BSYNC B1 ;  /* 0x0000000000017941 */ /* 0x000fea0003800000 */
.L_x_172:
        /* <DEDUP_REMOVED lines=12> */
.L_x_175:
[----:B------:R-:W-:Y:S05]  /*9110*/  BSYNC B1 ;  /* 0x0000000000017941 */ /* 0x000fea0003800000 */
.L_x_174:
        /* <DEDUP_REMOVED lines=12> */
.L_x_177:
[----:B------:R-:W-:Y:S05]  /*91e0*/  BSYNC B1 ;  /* 0x0000000000017941 */ /* 0x000fea0003800000 */
.L_x_176:
        /* <DEDUP_REMOVED lines=12> */
.L_x_179:
[----:B------:R-:W-:Y:S05]  /*92b0*/  BSYNC B1 ;  /* 0x0000000000017941 */ /* 0x000fea0003800000 */
.L_x_178:
        /* <DEDUP_REMOVED lines=12> */
.L_x_181:
[----:B------:R-:W-:Y:S05]  /*9380*/  BSYNC B1 ;  /* 0x0000000000017941 */ /* 0x000fea0003800000 */
.L_x_180:
        /* <DEDUP_REMOVED lines=12> */
.L_x_183:
[----:B------:R-:W-:Y:S05]  /*9450*/  BSYNC B1 ;  /* 0x0000000000017941 */ /* 0x000fea0003800000 */
.L_x_182:
        /* <DEDUP_REMOVED lines=12> */
.L_x_185:
[----:B------:R-:W-:Y:S05]  /*9520*/  BSYNC B1 ;  /* 0x0000000000017941 */ /* 0x000fea0003800000 */
.L_x_184:
        /* <DEDUP_REMOVED lines=12> */
.L_x_187:
[----:B------:R-:W-:Y:S05]  /*95f0*/  BSYNC B1 ;  /* 0x0000000000017941 */ /* 0x000fea0003800000 */
.L_x_186:
        /* <DEDUP_REMOVED lines=12> */
.L_x_189:
[----:B------:R-:W-:Y:S05]  /*96c0*/  BSYNC B1 ;  /* 0x0000000000017941 */ /* 0x000fea0003800000 */
.L_x_188:
        /* <DEDUP_REMOVED lines=12> */
.L_x_191:
[----:B------:R-:W-:Y:S05]  /*9790*/  BSYNC B1 ;  /* 0x0000000000017941 */ /* 0x000fea0003800000 */
.L_x_190:
[----:B-----5:R-:W-:Y:S01]  /*97a0*/  LOP3.LUT R32, R32, 0xff, RZ, 0xc0, !PT ;  /* 0x000000ff20207812 */ /* 0x020fe200078ec0ff */
[----:B------:R-:W-:Y:S01]  /*97b0*/  BSSY B1, `(.L_x_192) ;  /* 0x000000b000017945 */ /* 0x000fe20003800000 */
[----:B------:R-:W-:Y:S02]  /*97c0*/  ISETP.LT.OR P4, PT, R35, 0x99, !P0 ;  /* 0x000000992300780c */ /* 0x000fe40004781670 */
[----:B------:R-:W-:-:S05]  /*97d0*/  F2FP.F16.E5M2.UNPACK_B R32, R32 ;  /* 0x00000020ff20723e */ /* 0x000fca00020004ff */
[----:B------:R-:W-:-:S05]  /*97e0*/  HADD2.F32 R32, -RZ, R32.H0_H0 ;  /* 0x20000020ff207230 */ /* 0x000fca0000004100 */
[----:B------:R-:W-:-:S04]  /*97f0*/  FMUL R32, R32, UR21 ;  /* 0x0000001520207c20 */ /* 0x000fc80008400000 */
[----:B------:R-:W-:Y:S01]  /*9800*/  FFMA R32, R23, UR20, R32 ;  /* 0x0000001417207c23 */ /* 0x000fe20008000020 */
[----:B------:R-:W-:-:S04]  /*9810*/  PRMT R23, RZ, 0x7610, R23 ;  /* 0x00007610ff177816 */ /* 0x000fc80000000017 */
[----:B--2---:R-:W-:-:S05]  /*9820*/  F2FP.SATFINITE.E5M2.F32.PACK_AB_MERGE_C R33, RZ, R32, RZ ;  /* 0x00000020ff21723e */ /* 0x004fca00048060ff */
[----:B------:R2:W-:Y:S01]  /*9830*/  @!P3 STG.E.U8 desc[UR18][R26.64+0x91], R33 ;  /* 0x000091211a00b986 */ /* 0x0005e2000c101112 */
[----:B------:R-:W-:Y:S05]  /*9840*/  @P4 BRA `(.L_x_193) ;  /* 0x0000000000044947 */ /* 0x000fea0003800000 */
[----:B------:R0:W5:Y:S02]  /*9850*/  LDG.E.U8 R23, desc[UR18][R28.64+0x98] ;  /* 0x000098121c177981 */ /* 0x000164000c1e1100 */
.L_x_193:
[----:B------:R-:W-:Y:S05]  /*9860*/  BSYNC B1 ;  /* 0x0000000000017941 */ /* 0x000fea0003800000 */
.L_x_192:
        /* <DEDUP_REMOVED lines=8> */
[----:B------:R-:W-:-:S05]  /*98f0*/  F2FP.SATFINITE.E5M2.F32.PACK_AB_MERGE_C R23, RZ, R23, RZ ;  /* 0x00000017ff17723e */ /* 0x000fca00048060ff */
[----:B------:R0:W-:Y:S01]  /*9900*/  @!P4 STG.E.U8 desc[UR18][R24.64+0x98], R23 ;  /* 0x000098171800c986 */ /* 0x0001e2000c101112 */
[----:B------:R-:W-:Y:S05]  /*9910*/  @P3 BRA `(.L_x_195) ;  /* 0x0000000000043947 */ /* 0x000fea0003800000 */
[----:B------:R0:W5:Y:S02]  /*9920*/  LDG.E.U8 R22, desc[UR18][R28.64+0x99] ;  /* 0x000099121c167981 */ /* 0x000164000c1e1100 */
.L_x_195:
[----:B------:R-:W-:Y:S05]  /*9930*/  BSYNC B1 ;  /* 0x0000000000017941 */ /* 0x000fea0003800000 */
.L_x_194:
        /* <DEDUP_REMOVED lines=8> */
[----:B0-----:R-:W-:-:S05]  /*99c0*/  F2FP.SATFINITE.E5M2.F32.PACK_AB_MERGE_C R23, RZ, R22, RZ ;  /* 0x00000016ff17723e */ /* 0x001fca00048060ff */
[----:B------:R0:W-:Y:S01]  /*99d0*/  @!P3 STG.E.U8 desc[UR18][R24.64+0x99], R23 ;  /* 0x000099171800b986 */ /* 0x0001e2000c101112 */
[----:B------:R-:W-:Y:S05]  /*99e0*/  @P4 BRA `(.L_x_197) ;  /* 0x0000000000044947 */ /* 0x000fea0003800000 */
[----:B------:R0:W5:Y:S02]  /*99f0*/  LDG.E.U8 R21, desc[UR18][R30.64+0x98] ;  /* 0x000098121e157981 */ /* 0x000164000c1e1100 */
.L_x_197:
[----:B------:R-:W-:Y:S05]  /*9a00*/  BSYNC B1 ;  /* 0x0000000000017941 */ /* 0x000fea0003800000 */
.L_x_196:
        /* <DEDUP_REMOVED lines=12> */
.L_x_199:
[----:B------:R-:W-:Y:S05]  /*9ad0*/  BSYNC B1 ;  /* 0x0000000000017941 */ /* 0x000fea0003800000 */
.L_x_198:
        /* <DEDUP_REMOVED lines=12> */
.L_x_201:
[----:B------:R-:W-:Y:S05]  /*9ba0*/  BSYNC B1 ;  /* 0x0000000000017941 */ /* 0x000fea0003800000 */
.L_x_200:
        /* <DEDUP_REMOVED lines=12> */
.L_x_203:
[----:B------:R-:W-:Y:S05]  /*9c70*/  BSYNC B1 ;  /* 0x0000000000017941 */ /* 0x000fea0003800000 */
.L_x_202:
        /* <DEDUP_REMOVED lines=12> */
.L_x_205:
[----:B------:R-:W-:Y:S05]  /*9d40*/  BSYNC B1 ;  /* 0x0000000000017941 */ /* 0x000fea0003800000 */
.L_x_204:
        /* <DEDUP_REMOVED lines=12> */
.L_x_207:
[----:B------:R-:W-:Y:S05]  /*9e10*/  BSYNC B1 ;  /* 0x0000000000017941 */ /* 0x000fea0003800000 */
.L_x_206:
        /* <DEDUP_REMOVED lines=12> */
.L_x_209:
[----:B------:R-:W-:Y:S05]  /*9ee0*/  BSYNC B1 ;  /* 0x0000000000017941 */ /* 0x000fea0003800000 */
.L_x_208:
        /* <DEDUP_REMOVED lines=12> */
.L_x_211:
[----:B------:R-:W-:Y:S05]  /*9fb0*/  BSYNC B1 ;  /* 0x0000000000017941 */ /* 0x000fea0003800000 */
.L_x_210:
        /* <DEDUP_REMOVED lines=12> */
.L_x_213:
[----:B------:R-:W-:Y:S05]  /*a080*/  BSYNC B1 ;  /* 0x0000000000017941 */ /* 0x000fea0003800000 */
.L_x_212:
        /* <DEDUP_REMOVED lines=12> */
.L_x_215:
[----:B------:R-:W-:Y:S05]  /*a150*/  BSYNC B1 ;  /* 0x0000000000017941 */ /* 0x000fea0003800000 */
.L_x_214:
        /* <DEDUP_REMOVED lines=12> */
.L_x_217:
[----:B------:R-:W-:Y:S05]  /*a220*/  BSYNC B1 ;  /* 0x0000000000017941 */ /* 0x000fea0003800000 */
.L_x_216:
        /* <DEDUP_REMOVED lines=12> */
.L_x_219:
[----:B------:R-:W-:Y:S05]  /*a2f0*/  BSYNC B1 ;  /* 0x0000000000017941 */ /* 0x000fea0003800000 */
.L_x_218:
        /* <DEDUP_REMOVED lines=12> */
.L_x_221:
[----:B------:R-:W-:Y:S05]  /*a3c0*/  BSYNC B1 ;  /* 0x0000000000017941 */ /* 0x000fea0003800000 */
.L_x_220:
        /* <DEDUP_REMOVED lines=12> */
.L_x_223:
[----:B------:R-:W-:Y:S05]  /*a490*/  BSYNC B1 ;  /* 0x0000000000017941 */ /* 0x000fea0003800000 */
.L_x_222:
        /* <DEDUP_REMOVED lines=12> */
.L_x_225:
[----:B------:R-:W-:Y:S05]  /*a560*/  BSYNC B1 ;  /* 0x0000000000017941 */ /* 0x000fea0003800000 */
.L_x_224:
        /* <DEDUP_REMOVED lines=12> */
.L_x_227:
[----:B------:R-:W-:Y:S05]  /*a630*/  BSYNC B1 ;  /* 0x0000000000017941 */ /* 0x000fea0003800000 */
.L_x_226:
        /* <DEDUP_REMOVED lines=12> */
.L_x_229:
[----:B------:R-:W-:Y:S05]  /*a700*/  BSYNC B1 ;  /* 0x0000000000017941 */ /* 0x000fea0003800000 */
.L_x_228:
        /* <DEDUP_REMOVED lines=12> */
.L_x_231:
[----:B------:R-:W-:Y:S05]  /*a7d0*/  BSYNC B1 ;  /* 0x0000000000017941 */ /* 0x000fea0003800000 */
.L_x_230:
        /* <DEDUP_REMOVED lines=12> */
.L_x_233:
[----:B------:R-:W-:Y:S05]  /*a8a0*/  BSYNC B1 ;  /* 0x0000000000017941 */ /* 0x000fea0003800000 */
.L_x_232:
        /* <DEDUP_REMOVED lines=12> */
.L_x_235:
[----:B------:R-:W-:Y:S05]  /*a970*/  BSYNC B1 ;  /* 0x0000000000017941 */ /* 0x000fea0003800000 */
.L_x_234:
[----:B-----5:R-:W-:Y:S01]  /*a980*/  LOP3.LUT R2, R2, 0xff, RZ, 0xc0, !PT ;  /* 0x000000ff02027812 */ /* 0x020fe200078ec0ff */
[----:B------:R-:W-:Y:S01]  /*a990*/  BSSY B1, `(.L_x_236) ;  /* 0x000000b000017945 */ /* 0x000fe20003800000 */
[----:B------:R-:W-:Y:S02]  /*a9a0*/  ISETP.LT.OR P4, PT, R35, 0xc1, !P1 ;  /* 0x000000c12300780c */ /* 0x000fe40004f81670 */
[----:B------:R-:W-:-:S05]  /*a9b0*/  F2FP.F16.E5M2.UNPACK_B R2, R2 ;  /* 0x00000002ff02723e */ /* 0x000fca00020004ff */
[----:B------:R-:W-:-:S05]  /*a9c0*/  HADD2.F32 R2, -RZ, R2.H0_H0 ;  /* 0x20000002ff027230 */ /* 0x000fca0000004100 */
[----:B0-----:R-:W-:-:S04]  /*a9d0*/  FMUL R3, R2, UR21 ;  /* 0x0000001502037c20 */ /* 0x001fc80008400000 */
[----:B------:R-:W-:Y:S01]  /*a9e0*/  FFMA R3, R0, UR20, R3 ;  /* 0x0000001400037c23 */ /* 0x000fe20008000003 */
[----:B------:R-:W-:-:S04]  /*a9f0*/  PRMT R0, RZ, 0x7610, R0 ;  /* 0x00007610ff007816 */ /* 0x000fc80000000000 */
[----:B------:R-:W-:-:S05]  /*aa00*/  F2FP.SATFINITE.E5M2.F32.PACK_AB_MERGE_C R3, RZ, R3, RZ ;  /* 0x00000003ff03723e */ /* 0x000fca00048060ff */
[----:B------:R0:W-:Y:S01]  /*aa10*/  @!P3 STG.E.U8 desc[UR18][R24.64+0xc1], R3 ;  /* 0x0000c1031800b986 */ /* 0x0001e2000c101112 */
[----:B------:R-:W-:Y:S05]  /*aa20*/  @P4 BRA `(.L_x_237) ;  /* 0x0000000000044947 */ /* 0x000fea0003800000 */
[----:B------:R0:W5:Y:S02]  /*aa30*/  LDG.E.U8 R0, desc[UR18][R30.64+0xc0] ;  /* 0x0000c0121e007981 */ /* 0x000164000c1e1100 */
.L_x_237:
[----:B------:R-:W-:Y:S05]  /*aa40*/  BSYNC B1 ;  /* 0x0000000000017941 */ /* 0x000fea0003800000 */
.L_x_236:
[----:B------:R-:W2:Y:S01]  /*aa50*/  LDL.LU R2, [R1] ;  /* 0x0000000001027983 */ /* 0x000ea20000300800 */
[----:B-----5:R-:W-:Y:S01]  /*aa60*/  LOP3.LUT R0, R0, 0xff, RZ, 0xc0, !PT ;  /* 0x000000ff00007812 */ /* 0x020fe200078ec0ff */
[----:B------:R-:W-:Y:S01]  /*aa70*/  BSSY B1, `(.L_x_238) ;  /* 0x000000b000017945 */ /* 0x000fe20003800000 */
[----:B------:R-:W-:Y:S02]  /*aa80*/  ISETP.LT.OR P3, PT, R35, 0xc2, !P1 ;  /* 0x000000c22300780c */ /* 0x000fe40004f61670 */
[----:B------:R-:W-:-:S05]  /*aa90*/  F2FP.F16.E5M2.UNPACK_B R0, R0 ;  /* 0x00000000ff00723e */ /* 0x000fca00020004ff */
[----:B------:R-:W-:-:S05]  /*aaa0*/  HADD2.F32 R0, -RZ, R0.H0_H0 ;  /* 0x20000000ff007230 */ /* 0x000fca0000004100 */
[----:B------:R-:W-:-:S04]  /*aab0*/  FMUL R0, R0, UR21 ;  /* 0x0000001500007c20 */ /* 0x000fc80008400000 */
[----:B--2---:R-:W-:-:S05]  /*aac0*/  FFMA R0, R2, UR20, R0 ;  /* 0x0000001402007c23 */ /* 0x004fca0008000000 */
[----:B0-----:R-:W-:Y:S02]  /*aad0*/  F2FP.SATFINITE.E5M2.F32.PACK_AB_MERGE_C R3, RZ, R0, RZ ;  /* 0x00000000ff03723e */ /* 0x001fe400048060ff */
[----:B------:R-:W-:-:S03]  /*aae0*/  PRMT R0, RZ, 0x7610, R0 ;  /* 0x00007610ff007816 */ /* 0x000fc60000000000 */
[----:B------:R0:W-:Y:S01]  /*aaf0*/  @!P4 STG.E.U8 desc[UR18][R26.64+0xc0], R3 ;  /* 0x0000c0031a00c986 */ /* 0x0001e2000c101112 */
[----:B------:R-:W-:Y:S05]  /*ab00*/  @P3 BRA `(.L_x_239) ;  /* 0x0000000000043947 */ /* 0x000fea0003800000 */
[----:B------:R2:W5:Y:S02]  /*ab10*/  LDG.E.U8 R0, desc[UR18][R30.64+0xc1] ;  /* 0x0000c1121e007981 */ /* 0x000564000c1e1100 */
.L_x_239:
[----:B------:R-:W-:Y:S05]  /*ab20*/  BSYNC B1 ;  /* 0x0000000000017941 */ /* 0x000fea0003800000 */
.L_x_238:
[----:B------:R-:W3:Y:S01]  /*ab30*/  LDL.LU R2, [R1+0x4] ;  /* 0x0000040001027983 */ /* 0x000ee20000300800 */
[----:B-----5:R-:W-:Y:S01]  /*ab40*/  LOP3.LUT R0, R0, 0xff, RZ, 0xc0, !PT ;  /* 0x000000ff00007812 */ /* 0x020fe200078ec0ff */
[----:B------:R-:W-:Y:S01]  /*ab50*/  BSSY B1, `(.L_x_240) ;  /* 0x000000b000017945 */ /* 0x000fe20003800000 */
[----:B------:R-:W-:Y:S02]  /*ab60*/  ISETP.LT.OR P4, PT, R35, 0xc9, !P0 ;  /* 0x000000c92300780c */ /* 0x000fe40004781670 */
[----:B------:R-:W-:-:S05]  /*ab70*/  F2FP.F16.E5M2.UNPACK_B R0, R0 ;  /* 0x00000000ff00723e */ /* 0x000fca00020004ff */
[----:B------:R-:W-:-:S05]  /*ab80*/  HADD2.F32 R0, -RZ, R0.H0_H0 ;  /* 0x20000000ff007230 */ /* 0x000fca0000004100 */
[----:B------:R-:W-:-:S04]  /*ab90*/  FMUL R0, R0, UR21 ;  /* 0x0000001500007c20 */ /* 0x000fc80008400000 */
[----:B---3--:R-:W-:-:S05]  /*aba0*/  FFMA R0, R2, UR20, R0 ;  /* 0x0000001402007c23 */ /* 0x008fca0008000000 */
[----:B0-----:R-:W-:Y:S02]  /*abb0*/  F2FP.SATFINITE.E5M2.F32.PACK_AB_MERGE_C R3, RZ, R0, RZ ;  /* 0x00000000ff03723e */ /* 0x001fe400048060ff */
[----:B------:R-:W-:-:S03]  /*abc0*/  PRMT R0, RZ, 0x7610, R0 ;  /* 0x00007610ff007816 */ /* 0x000fc60000000000 */
[----:B------:R0:W-:Y:S01]  /*abd0*/  @!P3 STG.E.U8 desc[UR18][R26.64+0xc1], R3 ;  /* 0x0000c1031a00b986 */ /* 0x0001e2000c101112 */
[----:B------:R-:W-:Y:S05]  /*abe0*/  @P4 BRA `(.L_x_241) ;  /* 0x0000000000044947 */ /* 0x000fea0003800000 */
[----:B------:R3:W5:Y:S02]  /*abf0*/  LDG.E.U8 R0, desc[UR18][R28.64+0xc8] ;  /* 0x0000c8121c007981 */ /* 0x000764000c1e1100 */
.L_x_241:
[----:B------:R-:W-:Y:S05]  /*ac00*/  BSYNC B1 ;  /* 0x0000000000017941 */ /* 0x000fea0003800000 */
.L_x_240:
[----:B------:R-:W2:Y:S01]  /*ac10*/  LDL.LU R2, [R1+0x8] ;  /* 0x0000080001027983 */ /* 0x000ea20000300800 */
        /* <DEDUP_REMOVED lines=12> */
.L_x_243:
[----:B------:R-:W-:Y:S05]  /*ace0*/  BSYNC B1 ;  /* 0x0000000000017941 */ /* 0x000fea0003800000 */
.L_x_242:
        /* <DEDUP_REMOVED lines=13> */
.L_x_245:
[----:B------:R-:W-:Y:S05]  /*adc0*/  BSYNC B1 ;  /* 0x0000000000017941 */ /* 0x000fea0003800000 */
.L_x_244:
        /* <DEDUP_REMOVED lines=13> */
.L_x_247:
[----:B------:R-:W-:Y:S05]  /*aea0*/  BSYNC B1 ;  /* 0x0000000000017941 */ /* 0x000fea0003800000 */
.L_x_246:
        /* <DEDUP_REMOVED lines=13> */
.L_x_249:
[----:B------:R-:W-:Y:S05]  /*af80*/  BSYNC B1 ;  /* 0x0000000000017941 */ /* 0x000fea0003800000 */
.L_x_248:
        /* <DEDUP_REMOVED lines=13> */
.L_x_251:
[----:B------:R-:W-:Y:S05]  /*b060*/  BSYNC B1 ;  /* 0x0000000000017941 */ /* 0x000fea0003800000 */
.L_x_250:
        /* <DEDUP_REMOVED lines=13> */
.L_x_253:
[----:B------:R-:W-:Y:S05]  /*b140*/  BSYNC B1 ;  /* 0x0000000000017941 */ /* 0x000fea0003800000 */
.L_x_252:
        /* <DEDUP_REMOVED lines=13> */
.L_x_255:
[----:B------:R-:W-:Y:S05]  /*b220*/  BSYNC B1 ;  /* 0x0000000000017941 */ /* 0x000fea0003800000 */
.L_x_254:
        /* <DEDUP_REMOVED lines=13> */
.L_x_257:
[----:B------:R-:W-:Y:S05]  /*b300*/  BSYNC B1 ;  /* 0x0000000000017941 */ /* 0x000fea0003800000 */
.L_x_256:
        /* <DEDUP_REMOVED lines=13> */
.L_x_259:
[----:B------:R-:W-:Y:S05]  /*b3e0*/  BSYNC B1 ;  /* 0x0000000000017941 */ /* 0x000fea0003800000 */
.L_x_258:
        /* <DEDUP_REMOVED lines=13> */
.L_x_261:
[----:B------:R-:W-:Y:S05]  /*b4c0*/  BSYNC B1 ;  /* 0x0000000000017941 */ /* 0x000fea0003800000 */
.L_x_260:
        /* <DEDUP_REMOVED lines=13> */
.L_x_263:
[----:B------:R-:W-:Y:S05]  /*b5a0*/  BSYNC B1 ;  /* 0x0000000000017941 */ /* 0x000fea0003800000 */
.L_x_262:
        /* <DEDUP_REMOVED lines=13> */
.L_x_265:
[----:B------:R-:W-:Y:S05]  /*b680*/  BSYNC B1 ;  /* 0x0000000000017941 */ /* 0x000fea0003800000 */
.L_x_264:
        /* <DEDUP_REMOVED lines=13> */
.L_x_267:
[----:B------:R-:W-:Y:S05]  /*b760*/  BSYNC B1 ;  /* 0x0000000000017941 */ /* 0x000fea0003800000 */
.L_x_266:
        /* <DEDUP_REMOVED lines=13> */
.L_x_269:
[----:B------:R-:W-:Y:S05]  /*b840*/  BSYNC B1 ;  /* 0x0000000000017941 */ /* 0x000fea0003800000 */
.L_x_268:
        /* <DEDUP_REMOVED lines=13> */
.L_x_271:
[----:B------:R-:W-:Y:S05]  /*b920*/  BSYNC B1 ;  /* 0x0000000000017941 */ /* 0x000fea0003800000 */
.L_x_270:
        /* <DEDUP_REMOVED lines=13> */
.L_x_273:
[----:B------:R-:W-:Y:S05]  /*ba00*/  BSYNC B1 ;  /* 0x0000000000017941 */ /* 0x000fea0003800000 */
.L_x_272:
        /* <DEDUP_REMOVED lines=13> */
.L_x_275:
[----:B------:R-:W-:Y:S05]  /*bae0*/  BSYNC B1 ;  /* 0x0000000000017941 */ /* 0x000fea0003800000 */
.L_x_274:
        /* <DEDUP_REMOVED lines=13> */
.L_x_277:
[----:B------:R-:W-:Y:S05]  /*bbc0*/  BSYNC B1 ;  /* 0x0000000000017941 */ /* 0x000fea0003800000 */
.L_x_276:
        /* <DEDUP_REMOVED lines=13> */
.L_x_279:
[----:B------:R-:W-:Y:S05]  /*bca0*/  BSYNC B1 ;  /* 0x0000000000017941 */ /* 0x000fea0003800000 */
.L_x_278:
        /* <DEDUP_REMOVED lines=13> */
.L_x_281:
[----:B------:R-:W-:Y:S05]  /*bd80*/  BSYNC B1 ;  /* 0x0000000000017941 */ /* 0x000fea0003800000 */
.L_x_280:
        /* <DEDUP_REMOVED lines=13> */
.L_x_283:
[----:B------:R-:W-:Y:S05]  /*be60*/  BSYNC B1 ;  /* 0x0000000000017941 */ /* 0x000fea0003800000 */
.L_x_282:
        /* <DEDUP_REMOVED lines=13> */
.L_x_285:
[----:B------:R-:W-:Y:S05]  /*bf40*/  BSYNC B1 ;  /* 0x0000000000017941 */ /* 0x000fea0003800000 */
.L_x_284:
        /* <DEDUP_REMOVED lines=13> */
.L_x_287:
[----:B------:R-:W-:Y:S05]  /*c020*/  BSYNC B1 ;  /* 0x0000000000017941 */ /* 0x000fea0003800000 */
.L_x_286:
        /* <DEDUP_REMOVED lines=13> */
.L_x_289:
[----:B------:R-:W-:Y:S05]  /*c100*/  BSYNC B1 ;  /* 0x0000000000017941 */ /* 0x000fea0003800000 */
.L_x_288:
        /* <DEDUP_REMOVED lines=13> */
.L_x_291:
[----:B------:R-:W-:Y:S05]  /*c1e0*/  BSYNC B1 ;  /* 0x0000000000017941 */ /* 0x000fea0003800000 */
.L_x_290:
        /* <DEDUP_REMOVED lines=13> */
.L_x_293:
[----:B------:R-:W-:Y:S05]  /*c2c0*/  BSYNC B1 ;  /* 0x0000000000017941 */ /* 0x000fea0003800000 */
.L_x_292:
        /* <DEDUP_REMOVED lines=13> */
.L_x_295:
[----:B------:R-:W-:Y:S05]  /*c3a0*/  BSYNC B1 ;  /* 0x0000000000017941 */ /* 0x000fea0003800000 */
.L_x_294:
[----:B------:R-:W-:Y:S05]  /*c3b0*/  @P1 BRA `(.L_x_296) ;  /* 0x0000002000a41947 */ /* 0x000fea0003800000 */
[----:B------:R-:W2:Y:S01]  /*c3c0*/  LDL.LU R2, [R1+0x74] ;  /* 0x0000740001027983 */ /* 0x000ea20000300800 */
[----:B-----5:R-:W-:-:S04]  /*c3d0*/  LOP3.LUT R0, R0, 0xff, RZ, 0xc0, !PT ;  /* 0x000000ff00007812 */ /* 0x020fc800078ec0ff */
[----:B------:R-:W-:-:S05]  /*c3e0*/  F2FP.F16.E5M2.UNPACK_B R0, R0 ;  /* 0x00000000ff00723e */ /* 0x000fca00020004ff */
[----:B------:R-:W-:-:S05]  /*c3f0*/  HADD2.F32 R0, -RZ, R0.H0_H0 ;  /* 0x20000000ff007230 */ /* 0x000fca0000004100 */
[----:B------:R-:W-:-:S04]  /*c400*/  FMUL R0, R0, UR21 ;  /* 0x0000001500007c20 */ /* 0x000fc80008400000 */
[----:B--2---:R-:W-:-:S05]  /*c410*/  FFMA R0, R2, UR20, R0 ;  /* 0x0000001402007c23 */ /* 0x004fca0008000000 */
[----:B0-----:R-:W-:-:S05]  /*c420*/  F2FP.SATFINITE.E5M2.F32.PACK_AB_MERGE_C R3, RZ, R0, RZ ;  /* 0x00000000ff03723e */ /* 0x001fca00048060ff */
[----:B------:R0:W-:Y:S01]  /*c430*/  STG.E.U8 desc[UR18][R26.64+0xf9], R3 ;  /* 0x0000f9031a007986 */ /* 0x0001e2000c101112 */
[----:B------:R-:W-:Y:S05]  /*c440*/  BRA `(.L_x_296) ;  /* 0x0000002000807947 */ /* 0x000fea0003800000 */
.L_x_39:
[----:B------:R-:W-:Y:S01]  /*c450*/  ISETP.GE.AND P1, PT, R38, 0x1, PT ;  /* 0x000000012600780c */ /* 0x000fe20003f26270 */
[----:B------:R-:W-:Y:S01]  /*c460*/  FMUL R226, R226, UR20 ;  /* 0x00000014e2e27c20 */ /* 0x000fe20008400000 */
[----:B------:R-:W2:Y:S01]  /*c470*/  LDL.LU R227, [R1+0x10] ;  /* 0x0000100001e37983 */ /* 0x000ea20000300800 */
[----:B------:R-:W-:Y:S01]  /*c480*/  ISETP.GE.AND P0, PT, R38, 0x9, PT ;  /* 0x000000092600780c */ /* 0x000fe20003f06270 */
[----:B------:R-:W-:Y:S01]  /*c490*/  FMUL R225, R225, UR20 ;  /* 0x00000014e1e17c20 */ /* 0x000fe20008400000 */
[C---:B------:R-:W-:Y:S02]  /*c4a0*/  ISETP.LT.OR P4, PT, R35.reuse, 0x1, !P1 ;  /* 0x000000012300780c */ /* 0x040fe40004f81670 */
[C---:B------:R-:W-:Y:S02]  /*c4b0*/  ISETP.LT.OR P5, PT, R35.reuse, 0x2, !P1 ;  /* 0x000000022300780c */ /* 0x040fe40004fa1670 */
[----:B------:R-:W-:Y:S02]  /*c4c0*/  F2FP.SATFINITE.E5M2.F32.PACK_AB_MERGE_C R29, RZ, R226, RZ ;  /* 0x000000e2ff1d723e */ /* 0x000fe400048060ff */
[C---:B------:R-:W-:Y:S01]  /*c4d0*/  ISETP.LT.OR P3, PT, R35.reuse, 0x1, !P0 ;  /* 0x000000012300780c */ /* 0x040fe20004761670 */
[----:B------:R-:W-:Y:S01]  /*c4e0*/  FMUL R224, R224, UR20 ;  /* 0x00000014e0e07c20 */ /* 0x000fe20008400000 */
[----:B------:R-:W-:Y:S01]  /*c4f0*/  ISETP.LT.OR P6, PT, R35, 0xa, !P1 ;  /* 0x0000000a2300780c */ /* 0x000fe20004fc1670 */
[----:B------:R-:W-:Y:S01]  /*c500*/  FMUL R223, R223, UR20 ;  /* 0x00000014dfdf7c20 */ /* 0x000fe20008400000 */
[----:B------:R-:W-:Y:S01]  /*c510*/  F2FP.SATFINITE.E5M2.F32.PACK_AB_MERGE_C R225, RZ, R225, RZ ;  /* 0x000000e1ffe1723e */ /* 0x000fe200048060ff */
[----:B------:R-:W-:Y:S01]  /*c520*/  FMUL R221, R221, UR20 ;  /* 0x00000014dddd7c20 */ /* 0x000fe20008400000 */
[----:B------:R-:W-:Y:S01]  /*c530*/  FMUL R222, R222, UR20 ;  /* 0x00000014dede7c20 */ /* 0x000fe20008400000 */
[----:B------:R0:W-:Y:S01]  /*c540*/  @!P4 STG.E.U8 desc[UR18][R24.64], R29 ;  /* 0x0000001d1800c986 */ /* 0x0001e2000c101112 */
[----:B------:R-:W-:-:S02]  /*c550*/  ISETP.LT.OR P4, PT, R35, 0x2, !P0 ;  /* 0x000000022300780c */ /* 0x000fc40004781670 */
[----:B------:R-:W-:Y:S01]  /*c560*/  F2FP.SATFINITE.E5M2.F32.PACK_AB_MERGE_C R31, RZ, R224, RZ ;  /* 0x000000e0ff1f723e */ /* 0x000fe200048060ff */
[----:B------:R3:W-:Y:S01]  /*c570*/  @!P5 STG.E.U8 desc[UR18][R24.64+0x1], R225 ;  /* 0x000001e11800d986 */ /* 0x0007e2000c101112 */
[C---:B------:R-:W-:Y:S02]  /*c580*/  ISETP.LT.OR P5, PT, R35.reuse, 0x9, !P1 ;  /* 0x000000092300780c */ /* 0x040fe40004fa1670 */
[----:B------:R-:W-:Y:S01]  /*c590*/  F2FP.SATFINITE.E5M2.F32.PACK_AB_MERGE_C R223, RZ, R223, RZ ;  /* 0x000000dfffdf723e */ /* 0x000fe200048060ff */
[----:B------:R-:W-:Y:S01]  /*c5a0*/  FMUL R220, R220, UR20 ;  /* 0x00000014dcdc7c20 */ /* 0x000fe20008400000 */
[----:B------:R-:W-:Y:S01]  /*c5b0*/  F2FP.SATFINITE.E5M2.F32.PACK_AB_MERGE_C R221, RZ, R221, RZ ;  /* 0x000000ddffdd723e */ /* 0x000fe200048060ff */
[----:B------:R-:W-:Y:S01]  /*c5c0*/  @!P3 STG.E.U8 desc[UR18][R26.64], R31 ;  /* 0x0000001f1a00b986 */ /* 0x000fe2000c101112 */
[----:B------:R-:W-:-:S03]  /*c5d0*/  ISETP.LT.OR P3, PT, R35, 0x9, !P0 ;  /* 0x000000092300780c */ /* 0x000fc60004761670 */
[----:B------:R-:W-:Y:S01]  /*c5e0*/  @!P4 STG.E.U8 desc[UR18][R26.64+0x1], R223 ;  /* 0x000001df1a00c986 */ /* 0x000fe2000c101112 */
[----:B------:R-:W-:-:S03]  /*c5f0*/  ISETP.LT.OR P4, PT, R35, 0xa, !P0 ;  /* 0x0000000a2300780c */ /* 0x000fc60004781670 */
[----:B------:R-:W-:Y:S01]  /*c600*/  @!P6 STG.E.U8 desc[UR18][R24.64+0x9], R221 ;  /* 0x000009dd1800e986 */ /* 0x000fe2000c101112 */
[----:B------:R-:W-:Y:S01]  /*c610*/  ISETP.LT.OR P6, PT, R35, 0x12, !P1 ;  /* 0x000000122300780c */ /* 0x000fe20004fc1670 */
[----:B------:R-:W-:Y:S01]  /*c620*/  FMUL R219, R219, UR20 ;  /* 0x00000014dbdb7c20 */ /* 0x000fe20008400000 */
[----:B0-----:R-:W-:Y:S01]  /*c630*/  F2FP.SATFINITE.E5M2.F32.PACK_AB_MERGE_C R29, RZ, R222, RZ ;  /* 0x000000deff1d723e */ /* 0x001fe200048060ff */
[----:B------:R-:W-:Y:S01]  /*c640*/  FMUL R217, R217, UR20 ;  /* 0x00000014d9d97c20 */ /* 0x000fe20008400000 */
[----:B------:R-:W4:Y:S01]  /*c650*/  LDL.LU R226, [R1+0xc] ;  /* 0x00000c0001e27983 */ /* 0x000f220000300800 */
[----:B------:R-:W-:Y:S02]  /*c660*/  F2FP.SATFINITE.E5M2.F32.PACK_AB_MERGE_C R33, RZ, R220, RZ ;  /* 0x000000dcff21723e */ /* 0x000fe400048060ff */
[----:B------:R-:W-:Y:S01]  /*c670*/  F2FP.SATFINITE.E5M2.F32.PACK_AB_MERGE_C R219, RZ, R219, RZ ;  /* 0x000000dbffdb723e */ /* 0x000fe200048060ff */
[----:B------:R0:W-:Y:S01]  /*c680*/  @!P5 STG.E.U8 desc[UR18][R24.64+0x8], R29 ;  /* 0x0000081d1800d986 */ /* 0x0001e2000c101112 */
[----:B------:R-:W-:-:S02]  /*c690*/  ISETP.LT.OR P5, PT, R35, 0x11, !P1 ;  /* 0x000000112300780c */ /* 0x000fc40004fa1670 */
[----:B------:R-:W-:Y:S01]  /*c6a0*/  F2FP.SATFINITE.E5M2.F32.PACK_AB_MERGE_C R217, RZ, R217, RZ ;  /* 0x000000d9ffd9723e */ /* 0x000fe200048060ff */
[----:B---3--:R-:W3:Y:S01]  /*c6b0*/  LDL.LU R225, [R1+0x8] ;  /* 0x0000080001e17983 */ /* 0x008ee20000300800 */
[----:B------:R-:W-:-:S03]  /*c6c0*/  FMUL R218, R218, UR20 ;  /* 0x00000014dada7c20 */ /* 0x000fc60008400000 */
[----:B------:R-:W4:Y:S04]  /*c6d0*/  LDL.LU R224, [R1+0x4] ;  /* 0x0000040001e07983 */ /* 0x000f280000300800 */
[----:B------:R-:W3:Y:S01]  /*c6e0*/  LDL.LU R222, [R1] ;  /* 0x0000000001de7983 */ /* 0x000ee20000300800 */
[----:B0-----:R-:W-:Y:S01]  /*c6f0*/  F2FP.SATFINITE.E5M2.F32.PACK_AB_MERGE_C R29, RZ, R218, RZ ;  /* 0x000000daff1d723e */ /* 0x001fe200048060ff */
[----:B------:R-:W-:Y:S01]  /*c700*/  FMUL R216, R216, UR20 ;  /* 0x00000014d8d87c20 */ /* 0x000fe20008400000 */
[----:B------:R-:W-:Y:S01]  /*c710*/  FMUL R215, R215, UR20 ;  /* 0x00000014d7d77c20 */ /* 0x000fe20008400000 */
[----:B------:R0:W-:Y:S01]  /*c720*/  @!P3 STG.E.U8 desc[UR18][R26.64+0x8], R33 ;  /* 0x000008211a00b986 */ /* 0x0001e2000c101112 */
[----:B------:R-:W-:Y:S01]  /*c730*/  ISETP.LT.OR P3, PT, R35, 0x11, !P0 ;  /* 0x000000112300780c */ /* 0x000fe20004761670 */
[----:B------:R-:W-:Y:S01]  /*c740*/  FMUL R213, R213, UR20 ;  /* 0x00000014d5d57c20 */ /* 0x000fe20008400000 */
[----:B------:R-:W-:Y:S01]  /*c750*/  F2FP.SATFINITE.E5M2.F32.PACK_AB_MERGE_C R31, RZ, R216, RZ ;  /* 0x000000d8ff1f723e */ /* 0x000fe200048060ff */
[----:B------:R-:W-:Y:S01]  /*c760*/  @!P4 STG.E.U8 desc[UR18][R26.64+0x9], R219 ;  /* 0x000009db1a00c986 */ /* 0x000fe2000c101112 */
[C---:B------:R-:W-:Y:S01]  /*c770*/  ISETP.LT.OR P4, PT, R35.reuse, 0x12, !P0 ;  /* 0x000000122300780c */ /* 0x040fe20004781670 */
[----:B------:R-:W-:Y:S01]  /*c780*/  FMUL R214, R214, UR20 ;  /* 0x00000014d6d67c20 */ /* 0x000fe20008400000 */
[----:B------:R-:W-:Y:S01]  /*c790*/  F2FP.SATFINITE.E5M2.F32.PACK_AB_MERGE_C R215, RZ, R215, RZ ;  /* 0x000000d7ffd7723e */ /* 0x000fe200048060ff */
[----:B------:R-:W-:Y:S01]  /*c7a0*/  @!P6 STG.E.U8 desc[UR18][R24.64+0x11], R217 ;  /* 0x000011d91800e986 */ /* 0x000fe2000c101112 */
[C---:B------:R-:W-:Y:S01]  /*c7b0*/  ISETP.LT.OR P6, PT, R35.reuse, 0x1a, !P1 ;  /* 0x0000001a2300780c */ /* 0x040fe20004fc1670 */
[----:B------:R-:W-:Y:S01]  /*c7c0*/  FMUL R212, R212, UR20 ;  /* 0x00000014d4d47c20 */ /* 0x000fe20008400000 */
[----:B------:R-:W-:Y:S01]  /*c7d0*/  F2FP.SATFINITE.E5M2.F32.PACK_AB_MERGE_C R213, RZ, R213, RZ ;  /* 0x000000d5ffd5723e */ /* 0x000fe200048060ff */
[----:B------:R1:W-:Y:S01]  /*c7e0*/  @!P5 STG.E.U8 desc[UR18][R24.64+0x10], R29 ;  /* 0x0000101d1800d986 */ /* 0x0003e2000c101112 */
[----:B------:R-:W-:Y:S01]  /*c7f0*/  ISETP.LT.OR P5, PT, R35, 0x19, !P1 ;  /* 0x000000192300780c */ /* 0x000fe20004fa1670 */
[----:B------:R-:W-:Y:S01]  /*c800*/  FMUL R211, R211, UR20 ;  /* 0x00000014d3d37c20 */ /* 0x000fe20008400000 */
[----:B------:R-:W-:Y:S01]  /*c810*/  FMUL R209, R209, UR20 ;  /* 0x00000014d1d17c20 */ /* 0x000fe20008400000 */
[----:B------:R1:W-:Y:S01]  /*c820*/  @!P3 STG.E.U8 desc[UR18][R26.64+0x10], R31 ;  /* 0x0000101f1a00b986 */ /* 0x0003e2000c101112 */
[C---:B------:R-:W-:Y:S01]  /*c830*/  ISETP.LT.OR P3, PT, R35.reuse, 0x19, !P0 ;  /* 0x000000192300780c */ /* 0x040fe20004761670 */
[----:B------:R-:W-:Y:S01]  /*c840*/  FMUL R210, R210, UR20 ;  /* 0x00000014d2d27c20 */ /* 0x000fe20008400000 */
[----:B0-----:R-:W-:Y:S01]  /*c850*/  F2FP.SATFINITE.E5M2.F32.PACK_AB_MERGE_C R33, RZ, R212, RZ ;  /* 0x000000d4ff21723e */ /* 0x001fe200048060ff */
[----:B------:R-:W-:Y:S01]  /*c860*/  @!P4 STG.E.U8 desc[UR18][R26.64+0x11], R215 ;  /* 0x000011d71a00c986 */ /* 0x000fe2000c101112 */
[C---:B------:R-:W-:Y:S01]  /*c870*/  ISETP.LT.OR P4, PT, R35.reuse, 0x1a, !P0 ;  /* 0x0000001a2300780c */ /* 0x040fe20004781670 */
[----:B------:R-:W-:Y:S01]  /*c880*/  FMUL R208, R208, UR20 ;  /* 0x00000014d0d07c20 */ /* 0x000fe20008400000 */
[----:B------:R-:W-:Y:S01]  /*c890*/  F2FP.SATFINITE.E5M2.F32.PACK_AB_MERGE_C R211, RZ, R211, RZ ;  /* 0x000000d3ffd3723e */ /* 0x000fe200048060ff */
[----:B------:R-:W-:Y:S01]  /*c8a0*/  @!P6 STG.E.U8 desc[UR18][R24.64+0x19], R213 ;  /* 0x000019d51800e986 */ /* 0x000fe2000c101112 */
[----:B------:R-:W-:Y:S01]  /*c8b0*/  ISETP.LT.OR P6, PT, R35, 0x22, !P1 ;  /* 0x000000222300780c */ /* 0x000fe20004fc1670 */
[----:B------:R-:W-:Y:S01]  /*c8c0*/  FMUL R207, R207, UR20 ;  /* 0x00000014cfcf7c20 */ /* 0x000fe20008400000 */
[----:B-1----:R-:W-:Y:S01]  /*c8d0*/  F2FP.SATFINITE.E5M2.F32.PACK_AB_MERGE_C R29, RZ, R214, RZ ;  /* 0x000000d6ff1d723e */ /* 0x002fe200048060ff */
[----:B------:R-:W-:Y:S01]  /*c8e0*/  FMUL R205, R205, UR20 ;  /* 0x00000014cdcd7c20 */ /* 0x000fe20008400000 */
[----:B------:R-:W-:Y:S01]  /*c8f0*/  F2FP.SATFINITE.E5M2.F32.PACK_AB_MERGE_C R209, RZ, R209, RZ ;  /* 0x000000d1ffd1723e */ /* 0x000fe200048060ff */
[----:B------:R-:W-:Y:S01]  /*c900*/  FMUL R206, R206, UR20 ;  /* 0x00000014cece7c20 */ /* 0x000fe20008400000 */
[----:B------:R-:W-:Y:S01]  /*c910*/  F2FP.SATFINITE.E5M2.F32.PACK_AB_MERGE_C R31, RZ, R208, RZ ;  /* 0x000000d0ff1f723e */ /* 0x000fe200048060ff */
[----:B------:R0:W-:Y:S01]  /*c920*/  @!P5 STG.E.U8 desc[UR18][R24.64+0x18], R29 ;  /* 0x0000181d1800d986 */ /* 0x0001e2000c101112 */
[C---:B------:R-:W-:Y:S01]  /*c930*/  ISETP.LT.OR P5, PT, R35.reuse, 0x21, !P1 ;  /* 0x000000212300780c */ /* 0x040fe20004fa1670 */
[----:B------:R-:W-:Y:S01]  /*c940*/  FMUL R204, R204, UR20 ;  /* 0x00000014cccc7c20 */ /* 0x000fe20008400000 */
[----:B------:R-:W-:Y:S01]  /*c950*/  F2FP.SATFINITE.E5M2.F32.PACK_AB_MERGE_C R207, RZ, R207, RZ ;  /* 0x000000cfffcf723e */ /* 0x000fe200048060ff */
[----:B------:R1:W-:Y:S01]  /*c960*/  @!P3 STG.E.U8 desc[UR18][R26.64+0x18], R33 ;  /* 0x000018211a00b986 */ /* 0x0003e2000c101112 */
[----:B------:R-:W-:Y:S01]  /*c970*/  ISETP.LT.OR P3, PT, R35, 0x21, !P0 ;  /* 0x000000212300780c */ /* 0x000fe20004761670 */
[----:B------:R-:W-:Y:S01]  /*c980*/  FMUL R203, R203, UR20 ;  /* 0x00000014cbcb7c20 */ /* 0x000fe20008400000 */
[----:B------:R-:W-:Y:S01]  /*c990*/  F2FP.SATFINITE.E5M2.F32.PACK_AB_MERGE_C R205, RZ, R205, RZ ;  /* 0x000000cdffcd723e */ /* 0x000fe200048060ff */
[----:B------:R-:W-:Y:S01]  /*c9a0*/  @!P4 STG.E.U8 desc[UR18][R26.64+0x19], R211 ;  /* 0x000019d31a00c986 */ /* 0x000fe2000c101112 */
[----:B------:R-:W-:Y:S01]  /*c9b0*/  ISETP.LT.OR P4, PT, R35, 0x22, !P0 ;  /* 0x000000222300780c */ /* 0x000fe20004781670 */
[----:B------:R-:W-:Y:S01]  /*c9c0*/  FMUL R201, R201, UR20 ;  /* 0x00000014c9c97c20 */ /* 0x000fe20008400000 */
[----:B------:R-:W-:Y:S01]  /*c9d0*/  F2FP.SATFINITE.E5M2.F32.PACK_AB_MERGE_C R203, RZ, R203, RZ ;  /* 0x000000cbffcb723e */ /* 0x000fe200048060ff */
[----:B------:R-:W-:Y:S01]  /*c9e0*/  @!P6 STG.E.U8 desc[UR18][R24.64+0x21], R209 ;  /* 0x000021d11800e986 */ /* 0x000fe2000c101112 */
[----:B------:R-:W-:Y:S01]  /*c9f0*/  ISETP.LT.OR P6, PT, R35, 0x2a, !P1 ;  /* 0x0000002a2300780c */ /* 0x000fe20004fc1670 */
[----:B------:R-:W-:Y:S01]  /*ca00*/  FMUL R202, R202, UR20 ;  /* 0x00000014caca7c20 */ /* 0x000fe20008400000 */
[----:B0-----:R-:W-:Y:S01]  /*ca10*/  F2FP.SATFINITE.E5M2.F32.PACK_AB_MERGE_C R29, RZ, R210, RZ ;  /* 0x000000d2ff1d723e */ /* 0x001fe200048060ff */
[----:B------:R-:W-:Y:S01]  /*ca20*/  FMUL R200, R200, UR20 ;  /* 0x00000014c8c87c20 */ /* 0x000fe20008400000 */
[----:B-1----:R-:W-:Y:S01]  /*ca30*/  F2FP.SATFINITE.E5M2.F32.PACK_AB_MERGE_C R33, RZ, R204, RZ ;  /* 0x000000ccff21723e */ /* 0x002fe200048060ff */
[----:B------:R-:W-:Y:S01]  /*ca40*/  FMUL R199, R199, UR20 ;  /* 0x00000014c7c77c20 */ /* 0x000fe20008400000 */
[----:B------:R-:W-:Y:S01]  /*ca50*/  F2FP.SATFINITE.E5M2.F32.PACK_AB_MERGE_C R201, RZ, R201, RZ ;  /* 0x000000c9ffc9723e */ /* 0x000fe200048060ff */
[----:B------:R0:W-:Y:S01]  /*ca60*/  @!P5 STG.E.U8 desc[UR18][R24.64+0x20], R29 ;  /* 0x0000201d1800d986 */ /* 0x0001e2000c101112 */
[----:B------:R-:W-:Y:S01]  /*ca70*/  ISETP.LT.OR P5, PT, R35, 0x29, !P1 ;  /* 0x000000292300780c */ /* 0x000fe20004fa1670 */
[----:B------:R-:W-:Y:S01]  /*ca80*/  FMUL R197, R197, UR20 ;  /* 0x00000014c5c57c20 */ /* 0x000fe20008400000 */
[----:B------:R-:W-:Y:S01]  /*ca90*/  F2FP.SATFINITE.E5M2.F32.PACK_AB_MERGE_C R199, RZ, R199, RZ ;  /* 0x000000c7ffc7723e */ /* 0x000fe200048060ff */
[----:B------:R1:W-:Y:S01]  /*caa0*/  @!P3 STG.E.U8 desc[UR18][R26.64+0x20], R31 ;  /* 0x0000201f1a00b986 */ /* 0x0003e2000c101112 */
[C---:B------:R-:W-:Y:S01]  /*cab0*/  ISETP.LT.OR P3, PT, R35.reuse, 0x29, !P0 ;  /* 0x000000292300780c */ /* 0x040fe20004761670 */
[----:B------:R-:W-:Y:S01]  /*cac0*/  FMUL R198, R198, UR20 ;  /* 0x00000014c6c67c20 */ /* 0x000fe20008400000 */
[----:B------:R-:W-:Y:S01]  /*cad0*/  F2FP.SATFINITE.E5M2.F32.PACK_AB_MERGE_C R197, RZ, R197, RZ ;  /* 0x000000c5ffc5723e */ /* 0x000fe200048060ff */
[----:B------:R-:W-:Y:S01]  /*cae0*/  @!P4 STG.E.U8 desc[UR18][R26.64+0x21], R207 ;  /* 0x000021cf1a00c986 */ /* 0x000fe2000c101112 */
[----:B------:R-:W-:Y:S01]  /*caf0*/  ISETP.LT.OR P4, PT, R35, 0x2a, !P0 ;  /* 0x0000002a2300780c */ /* 0x000fe20004781670 */
[----:B------:R-:W-:Y:S01]  /*cb00*/  FMUL R196, R196, UR20 ;  /* 0x00000014c4c47c20 */ /* 0x000fe20008400000 */
[----:B------:R-:W-:Y:S01]  /*cb10*/  FMUL R195, R195, UR20 ;  /* 0x00000014c3c37c20 */ /* 0x000fe20008400000 */
        /* <DEDUP_REMOVED lines=27> */
[----:B------:R-:W-:Y:S01]  /*ccd0*/  FMUL R186, R186, UR20 ;  /* 0x00000014baba7c20 */ /* 0x000fe20008400000 */
        /* <DEDUP_REMOVED lines=156> */
[----:B-----5:R-:W-:Y:S01]  /*d6a0*/  FMUL R0, R0, UR20 ;  /* 0x0000001400007c20 */ /* 0x020fe20008400000 */
[----:B-1----:R-:W-:Y:S01]  /*d6b0*/  F2FP.SATFINITE.E5M2.F32.PACK_AB_MERGE_C R33, RZ, R164, RZ ;  /* 0x000000a4ff21723e */ /* 0x002fe200048060ff */
        /* <DEDUP_REMOVED lines=9> */
[----:B------:R-:W-:Y:S01]  /*d750*/  FMUL R4, R4, UR20 ;  /* 0x0000001404047c20 */ /* 0x000fe20008400000 */
[----:B------:R-:W-:Y:S01]  /*d760*/  @!P4 STG.E.U8 desc[UR18][R26.64+0x71], R167 ;  /* 0x000071a71a00c986 */ /* 0x000fe2000c101112 */
[----:B------:R-:W-:-:S03]  /*d770*/  ISETP.LT.OR P4, PT, R35, 0x7a, !P0 ;  /* 0x0000007a2300780c */ /* 0x000fc60004781670 */
[----:B------:R-:W-:Y:S01]  /*d780*/  @!P6 STG.E.U8 desc[UR18][R24.64+0x79], R165 ;  /* 0x000079a51800e986 */ /* 0x000fe2000c101112 */
[----:B------:R-:W-:Y:S02]  /*d790*/  ISETP.LT.OR P6, PT, R35, 0x82, !P1 ;  /* 0x000000822300780c */ /* 0x000fe40004fc1670 */
[----:B0-----:R-:W-:Y:S01]  /*d7a0*/  F2FP.SATFINITE.E5M2.F32.PACK_AB_MERGE_C R29, RZ, R166, RZ ;  /* 0x000000a6ff1d723e */ /* 0x001fe200048060ff */
[----:B------:R-:W4:Y:S01]  /*d7b0*/  LDL.LU R220, [R1+0x14] ;  /* 0x0000140001dc7983 */ /* 0x000f220000300800 */
[----:B-1----:R-:W-:-:S03]  /*d7c0*/  F2FP.SATFINITE.E5M2.F32.PACK_AB_MERGE_C R31, RZ, R160, RZ ;  /* 0x000000a0ff1f723e */ /* 0x002fc600048060ff */
[----:B------:R0:W-:Y:S01]  /*d7d0*/  @!P5 STG.E.U8 desc[UR18][R24.64+0x78], R29 ;  /* 0x0000781d1800d986 */ /* 0x0001e2000c101112 */
[----:B------:R-:W-:-:S03]  /*d7e0*/  ISETP.LT.OR P5, PT, R35, 0x81, !P1 ;  /* 0x000000812300780c */ /* 0x000fc60004fa1670 */
[----:B------:R1:W-:Y:S01]  /*d7f0*/  @!P3 STG.E.U8 desc[UR18][R26.64+0x78], R33 ;  /* 0x000078211a00b986 */ /* 0x0003e2000c101112 */
[----:B------:R-:W-:-:S03]  /*d800*/  ISETP.LT.OR P3, PT, R35, 0x81, !P0 ;  /* 0x000000812300780c */ /* 0x000fc60004761670 */
        /* <DEDUP_REMOVED lines=26> */
[----:B0-----:R-:W-:Y:S02]  /*d9b0*/  F2FP.SATFINITE.E5M2.F32.PACK_AB_MERGE_C R29, RZ, R154, RZ ;  /* 0x0000009aff1d723e */ /* 0x001fe400048060ff */
[----:B-1----:R-:W-:-:S03]  /*d9c0*/  F2FP.SATFINITE.E5M2.F32.PACK_AB_MERGE_C R33, RZ, R20, RZ ;  /* 0x00000014ff21723e */ /* 0x002fc600048060ff */
[----:B------:R0:W-:Y:S01]  /*d9d0*/  @!P5 STG.E.U8 desc[UR18][R24.64+0x90], R29 ;  /* 0x0000901d1800d986 */ /* 0x0001e2000c101112 */
[----:B------:R-:W-:-:S03]  /*d9e0*/  ISETP.LT.OR P5, PT, R35, 0x99, !P1 ;  /* 0x000000992300780c */ /* 0x000fc60004fa1670 */
[----:B------:R-:W-:Y:S01]  /*d9f0*/  @!P3 STG.E.U8 desc[UR18][R26.64+0x90], R31 ;  /* 0x0000901f1a00b986 */ /* 0x000fe2000c101112 */
[----:B------:R-:W-:-:S03]  /*da00*/  ISETP.LT.OR P3, PT, R35, 0x99, !P0 ;  /* 0x000000992300780c */ /* 0x000fc60004761670 */
[----:B------:R1:W-:Y:S01]  /*da10*/  @!P4 STG.E.U8 desc[UR18][R26.64+0x91], R23 ;  /* 0x000091171a00c986 */ /* 0x0003e2000c101112 */
[----:B------:R-:W-:-:S03]  /*da20*/  ISETP.LT.OR P4, PT, R35, 0x9a, !P0 ;  /* 0x0000009a2300780c */ /* 0x000fc60004781670 */
[----:B------:R2:W-:Y:S01]  /*da30*/  @!P6 STG.E.U8 desc[UR18][R24.64+0x99], R21 ;  /* 0x000099151800e986 */ /* 0x0005e2000c101112 */
[----:B------:R-:W-:Y:S02]  /*da40*/  ISETP.LT.OR P6, PT, R35, 0xa2, !P1 ;  /* 0x000000a22300780c */ /* 0x000fe40004fc1670 */
[----:B0-----:R-:W-:-:S05]  /*da50*/  F2FP.SATFINITE.E5M2.F32.PACK_AB_MERGE_C R29, RZ, R22, RZ ;  /* 0x00000016ff1d723e */ /* 0x001fca00048060ff */
[----:B------:R-:W-:Y:S01]  /*da60*/  @!P5 STG.E.U8 desc[UR18][R24.64+0x98], R29 ;  /* 0x0000981d1800d986 */ /* 0x000fe2000c101112 */
[C---:B------:R-:W-:Y:S02]  /*da70*/  ISETP.LT.OR P5, PT, R35.reuse, 0xa1, !P1 ;  /* 0x000000a12300780c */ /* 0x040fe40004fa1670 */
[----:B-1----:R-:W-:Y:S01]  /*da80*/  F2FP.SATFINITE.E5M2.F32.PACK_AB_MERGE_C R23, RZ, R18, RZ ;  /* 0x00000012ff17723e */ /* 0x002fe200048060ff */
[----:B------:R-:W-:Y:S01]  /*da90*/  @!P3 STG.E.U8 desc[UR18][R26.64+0x98], R33 ;  /* 0x000098211a00b986 */ /* 0x000fe2000c101112 */
[C---:B------:R-:W-:Y:S02]  /*daa0*/  ISETP.LT.OR P3, PT, R35.reuse, 0xa1, !P0 ;  /* 0x000000a12300780c */ /* 0x040fe40004761670 */
[----:B--2---:R-:W-:Y:S01]  /*dab0*/  F2FP.SATFINITE.E5M2.F32.PACK_AB_MERGE_C R21, RZ, R16, RZ ;  /* 0x00000010ff15723e */ /* 0x004fe200048060ff */
[----:B------:R0:W-:Y:S01]  /*dac0*/  @!P4 STG.E.U8 desc[UR18][R26.64+0x99], R19 ;  /* 0x000099131a00c986 */ /* 0x0001e2000c101112 */
[----:B------:R-:W-:-:S03]  /*dad0*/  ISETP.LT.OR P4, PT, R35, 0xa2, !P0 ;  /* 0x000000a22300780c */ /* 0x000fc60004781670 */
[----:B------:R1:W-:Y:S01]  /*dae0*/  @!P6 STG.E.U8 desc[UR18][R24.64+0xa1], R17 ;  /* 0x0000a1111800e986 */ /* 0x0003e2000c101112 */
[----:B------:R-:W-:-:S03]  /*daf0*/  ISETP.LT.OR P6, PT, R35, 0xaa, !P1 ;  /* 0x000000aa2300780c */ /* 0x000fc60004fc1670 */
[----:B------:R-:W-:Y:S01]  /*db00*/  @!P5 STG.E.U8 desc[UR18][R24.64+0xa0], R23 ;  /* 0x0000a0171800d986 */ /* 0x000fe2000c101112 */
[----:B------:R-:W-:-:S03]  /*db10*/  ISETP.LT.OR P5, PT, R35, 0xa9, !P1 ;  /* 0x000000a92300780c */ /* 0x000fc60004fa1670 */
[----:B------:R-:W-:Y:S01]  /*db20*/  @!P3 STG.E.U8 desc[UR18][R26.64+0xa0], R21 ;  /* 0x0000a0151a00b986 */ /* 0x000fe2000c101112 */
[C---:B------:R-:W-:Y:S02]  /*db30*/  ISETP.LT.OR P3, PT, R35.reuse, 0xa9, !P0 ;  /* 0x000000a92300780c */ /* 0x040fe40004761670 */
[----:B0-----:R-:W-:Y:S01]  /*db40*/  F2FP.SATFINITE.E5M2.F32.PACK_AB_MERGE_C R19, RZ, R14, RZ ;  /* 0x0000000eff13723e */ /* 0x001fe200048060ff */
[----:B------:R0:W-:Y:S01]  /*db50*/  @!P4 STG.E.U8 desc[UR18][R26.64+0xa1], R15 ;  /* 0x0000a10f1a00c986 */ /* 0x0001e2000c101112 */
[C---:B------:R-:W-:Y:S02]  /*db60*/  ISETP.LT.OR P4, PT, R35.reuse, 0xaa, !P0 ;  /* 0x000000aa2300780c */ /* 0x040fe40004781670 */
[----:B-1----:R-:W-:Y:S01]  /*db70*/  F2FP.SATFINITE.E5M2.F32.PACK_AB_MERGE_C R17, RZ, R12, RZ ;  /* 0x0000000cff11723e */ /* 0x002fe200048060ff */
        /* <DEDUP_REMOVED lines=15> */
[----:B0-----:R-:W-:Y:S02]  /*dc70*/  F2FP.SATFINITE.E5M2.F32.PACK_AB_MERGE_C R11, RZ, R6, RZ ;  /* 0x00000006ff0b723e */ /* 0x001fe400048060ff */
[C---:B------:R-:W-:Y:S01]  /*dc80*/  ISETP.LT.OR P3, PT, R35.reuse, 0xb9, !P0 ;  /* 0x000000b92300780c */ /* 0x040fe20004761670 */
[----:B------:R0:W-:Y:S01]  /*dc90*/  @!P4 STG.E.U8 desc[UR18][R26.64+0xb1], R7 ;  /* 0x0000b1071a00c986 */ /* 0x0001e2000c101112 */
[----:B-1----:R-:W-:Y:S02]  /*dca0*/  F2FP.SATFINITE.E5M2.F32.PACK_AB_MERGE_C R9, RZ, R4, RZ ;  /* 0x00000004ff09723e */ /* 0x002fe400048060ff */
[----:B------:R-:W-:Y:S01]  /*dcb0*/  ISETP.LT.OR P4, PT, R35, 0xba, !P0 ;  /* 0x000000ba2300780c */ /* 0x000fe20004781670 */
[----:B------:R1:W-:Y:S04]  /*dcc0*/  @!P6 STG.E.U8 desc[UR18][R24.64+0xb9], R5 ;  /* 0x0000b9051800e986 */ /* 0x0003e8000c101112 */
[----:B------:R2:W-:Y:S01]  /*dcd0*/  @!P5 STG.E.U8 desc[UR18][R24.64+0xb8], R11 ;  /* 0x0000b80b1800d986 */ /* 0x0005e2000c101112 */
[----:B------:R-:W-:Y:S01]  /*dce0*/  FMUL R4, R227, UR20 ;  /* 0x00000014e3047c20 */ /* 0x000fe20008400000 */
[----:B------:R-:W-:-:S02]  /*dcf0*/  ISETP.LT.OR P5, PT, R35, 0xc1, !P1 ;  /* 0x000000c12300780c */ /* 0x000fc40004fa1670 */
[----:B0-----:R-:W-:Y:S02]  /*dd00*/  F2FP.SATFINITE.E5M2.F32.PACK_AB_MERGE_C R7, RZ, R3, RZ ;  /* 0x00000003ff07723e */ /* 0x001fe400048060ff */
[----:B-1----:R-:W-:Y:S01]  /*dd10*/  F2FP.SATFINITE.E5M2.F32.PACK_AB_MERGE_C R5, RZ, R0, RZ ;  /* 0x00000000ff05723e */ /* 0x002fe200048060ff */
[----:B---3--:R-:W-:Y:S01]  /*dd20*/  FMUL R0, R222, UR20 ;  /* 0x00000014de007c20 */ /* 0x008fe20008400000 */
[----:B------:R-:W-:Y:S01]  /*dd30*/  ISETP.LT.OR P6, PT, R35, 0xc2, !P1 ;  /* 0x000000c22300780c */ /* 0x000fe20004fc1670 */
[----:B------:R-:W3:Y:S01]  /*dd40*/  LDL.LU R222, [R1+0x20] ;  /* 0x0000200001de7983 */ /* 0x000ee20000300800 */
[----:B--2---:R-:W-:Y:S02]  /*dd50*/  F2FP.SATFINITE.E5M2.F32.PACK_AB_MERGE_C R11, RZ, R2, RZ ;  /* 0x00000002ff0b723e */ /* 0x004fe400048060ff */
[----:B------:R-:W-:Y:S01]  /*dd60*/  F2FP.SATFINITE.E5M2.F32.PACK_AB_MERGE_C R13, RZ, R0, RZ ;  /* 0x00000000ff0d723e */ /* 0x000fe200048060ff */
[----:B----4-:R-:W-:Y:S01]  /*dd70*/  FMUL R0, R224, UR20 ;  /* 0x00000014e0007c20 */ /* 0x010fe20008400000 */
[----:B------:R-:W-:Y:S01]  /*dd80*/  FMUL R2, R225, UR20 ;  /* 0x00000014e1027c20 */ /* 0x000fe20008400000 */
[----:B------:R-:W2:Y:S04]  /*dd90*/  LDL.LU R224, [R1+0x24] ;  /* 0x0000240001e07983 */ /* 0x000ea80000300800 */
[----:B------:R-:W4:Y:S01]  /*dda0*/  LDL.LU R225, [R1+0x28] ;  /* 0x0000280001e17983 */ /* 0x000f220000300800 */
[----:B------:R-:W-:-:S03]  /*ddb0*/  FMUL R3, R226, UR20 ;  /* 0x00000014e2037c20 */ /* 0x000fc60008400000 */
[----:B------:R-:W4:Y:S04]  /*ddc0*/  LDL.LU R226, [R1+0x2c] ;  /* 0x00002c0001e27983 */ /* 0x000f280000300800 */
[----:B------:R-:W4:Y:S04]  /*ddd0*/  LDL.LU R227, [R1+0x30] ;  /* 0x0000300001e37983 */ /* 0x000f280000300800 */
[----:B------:R-:W-:Y:S01]  /*dde0*/  @!P3 STG.E.U8 desc[UR18][R26.64+0xb8], R9 ;  /* 0x0000b8091a00b986 */ /* 0x000fe2000c101112 */
[----:B------:R-:W-:-:S03]  /*ddf0*/  ISETP.LT.OR P3, PT, R35, 0xc1, !P0 ;  /* 0x000000c12300780c */ /* 0x000fc60004761670 */
[----:B------:R0:W-:Y:S01]  /*de00*/  @!P4 STG.E.U8 desc[UR18][R26.64+0xb9], R7 ;  /* 0x0000b9071a00c986 */ /* 0x0001e2000c101112 */
[----:B------:R-:W-:-:S03]  /*de10*/  ISETP.LT.OR P4, PT, R35, 0xc2, !P0 ;  /* 0x000000c22300780c */ /* 0x000fc60004781670 */
[----:B------:R-:W-:Y:S01]  /*de20*/  @!P5 STG.E.U8 desc[UR18][R24.64+0xc0], R11 ;  /* 0x0000c00b1800d986 */ /* 0x000fe2000c101112 */
[----:B------:R-:W-:-:S03]  /*de30*/  ISETP.LT.OR P5, PT, R35, 0xc9, !P1 ;  /* 0x000000c92300780c */ /* 0x000fc60004fa1670 */
[----:B------:R1:W-:Y:S01]  /*de40*/  @!P6 STG.E.U8 desc[UR18][R24.64+0xc1], R5 ;  /* 0x0000c1051800e986 */ /* 0x0003e2000c101112 */
[----:B0-----:R-:W-:-:S03]  /*de50*/  F2FP.SATFINITE.E5M2.F32.PACK_AB_MERGE_C R7, RZ, R0, RZ ;  /* 0x00000000ff07723e */ /* 0x001fc600048060ff */
[----:B------:R-:W-:Y:S01]  /*de60*/  @!P3 STG.E.U8 desc[UR18][R26.64+0xc0], R13 ;  /* 0x0000c00d1a00b986 */ /* 0x000fe2000c101112 */
[C---:B------:R-:W-:Y:S02]  /*de70*/  ISETP.LT.OR P6, PT, R35.reuse, 0xca, !P1 ;  /* 0x000000ca2300780c */ /* 0x040fe40004fc1670 */
[----:B-1----:R-:W-:Y:S01]  /*de80*/  F2FP.SATFINITE.E5M2.F32.PACK_AB_MERGE_C R5, RZ, R2, RZ ;  /* 0x00000002ff05723e */ /* 0x002fe200048060ff */
[----:B------:R0:W-:Y:S01]  /*de90*/  @!P4 STG.E.U8 desc[UR18][R26.64+0xc1], R7 ;  /* 0x0000c1071a00c986 */ /* 0x0001e2000c101112 */
[C---:B------:R-:W-:Y:S02]  /*dea0*/  ISETP.LT.OR P3, PT, R35.reuse, 0xc9, !P0 ;  /* 0x000000c92300780c */ /* 0x040fe40004761670 */
[C---:B------:R-:W-:Y:S01]  /*deb0*/  ISETP.LT.OR P4, PT, R35.reuse, 0xca, !P0 ;  /* 0x000000ca2300780c */ /* 0x040fe20004781670 */
[----:B------:R1:W-:Y:S01]  /*dec0*/  @!P5 STG.E.U8 desc[UR18][R24.64+0xc8], R5 ;  /* 0x0000c8051800d986 */ /* 0x0003e2000c101112 */
[----:B------:R-:W-:Y:S02]  /*ded0*/  ISETP.LT.OR P5, PT, R35, 0xd1, !P1 ;  /* 0x000000d12300780c */ /* 0x000fe40004fa1670 */
[----:B------:R-:W-:-:S02]  /*dee0*/  F2FP.SATFINITE.E5M2.F32.PACK_AB_MERGE_C R9, RZ, R3, RZ ;  /* 0x00000003ff09723e */ /* 0x000fc400048060ff */
[----:B------:R-:W-:-:S03]  /*def0*/  F2FP.SATFINITE.E5M2.F32.PACK_AB_MERGE_C R11, RZ, R4, RZ ;  /* 0x00000004ff0b723e */ /* 0x000fc600048060ff */
[----:B------:R1:W-:Y:S04]  /*df00*/  @!P6 STG.E.U8 desc[UR18][R24.64+0xc9], R9 ;  /* 0x0000c9091800e986 */ /* 0x0003e8000c101112 */
[----:B------:R-:W-:Y:S01]  /*df10*/  @!P3 STG.E.U8 desc[UR18][R26.64+0xc8], R11 ;  /* 0x0000c80b1a00b986 */ /* 0x000fe2000c101112 */
[----:B------:R-:W-:-:S03]  /*df20*/  FMUL R0, R220, UR20 ;  /* 0x00000014dc007c20 */ /* 0x000fc60008400000 */
[----:B------:R-:W4:Y:S02]  /*df30*/  LDL.LU R220, [R1+0x34] ;  /* 0x0000340001dc7983 */ /* 0x000f240000300800 */
[----:B0-----:R-:W-:Y:S01]  /*df40*/  F2FP.SATFINITE.E5M2.F32.PACK_AB_MERGE_C R7, RZ, R0, RZ ;  /* 0x00000000ff07723e */ /* 0x001fe200048060ff */
[----:B------:R-:W-:Y:S02]  /*df50*/  FMUL R2, R221, UR20 ;  /* 0x00000014dd027c20 */ /* 0x000fe40008400000 */
[----:B------:R-:W4:Y:S03]  /*df60*/  LDL.LU R221, [R1+0x38] ;  /* 0x0000380001dd7983 */ /* 0x000f260000300800 */
[----:B-1----:R-:W-:Y:S01]  /*df70*/  F2FP.SATFINITE.E5M2.F32.PACK_AB_MERGE_C R5, RZ, R2, RZ ;  /* 0x00000002ff05723e */ /* 0x002fe200048060ff */
[----:B------:R-:W-:Y:S04]  /*df80*/  @!P4 STG.E.U8 desc[UR18][R26.64+0xc9], R7 ;  /* 0x0000c9071a00c986 */ /* 0x000fe8000c101112 */
[----:B------:R0:W-:Y:S01]  /*df90*/  @!P5 STG.E.U8 desc[UR18][R24.64+0xd0], R5 ;  /* 0x0000d0051800d986 */ /* 0x0001e2000c101112 */
[----:B------:R-:W-:-:S03]  /*dfa0*/  FMUL R3, R223, UR20 ;  /* 0x00000014df037c20 */ /* 0x000fc60008400000 */
[----:B------:R-:W4:Y:S02]  /*dfb0*/  LDL.LU R223, [R1+0x3c] ;  /* 0x00003c0001df7983 */ /* 0x000f240000300800 */
[----:B------:R-:W-:Y:S01]  /*dfc0*/  F2FP.SATFINITE.E5M2.F32.PACK_AB_MERGE_C R9, RZ, R3, RZ ;  /* 0x00000003ff09723e */ /* 0x000fe200048060ff */
[----:B---3--:R-:W-:Y:S02]  /*dfd0*/  FMUL R0, R222, UR20 ;  /* 0x00000014de007c20 */ /* 0x008fe40008400000 */
[----:B------:R-:W3:Y:S03]  /*dfe0*/  LDL.LU R222, [R1+0x40] ;  /* 0x0000400001de7983 */ /* 0x000ee60000300800 */
[----:B------:R-:W-:Y:S01]  /*dff0*/  F2FP.SATFINITE.E5M2.F32.PACK_AB_MERGE_C R13, RZ, R0, RZ ;  /* 0x00000000ff0d723e */ /* 0x000fe200048060ff */
[----:B--2---:R-:W-:Y:S02]  /*e000*/  FMUL R2, R224, UR20 ;  /* 0x00000014e0027c20 */ /* 0x004fe40008400000 */
[----:B------:R-:W2:Y:S01]  /*e010*/  LDL.LU R224, [R1+0x44] ;  /* 0x0000440001e07983 */ /* 0x000ea20000300800 */
[----:B----4-:R-:W-:-:S03]  /*e020*/  FMUL R0, R225, UR20 ;  /* 0x00000014e1007c20 */ /* 0x010fc60008400000 */
[----:B------:R-:W4:Y:S01]  /*e030*/  LDL.LU R225, [R1+0x48] ;  /* 0x0000480001e17983 */ /* 0x000f220000300800 */
[----:B------:R-:W-:Y:S01]  /*e040*/  FMUL R3, R226, UR20 ;  /* 0x00000014e2037c20 */ /* 0x000fe20008400000 */
[----:B0-----:R-:W-:Y:S02]  /*e050*/  F2FP.SATFINITE.E5M2.F32.PACK_AB_MERGE_C R5, RZ, R0, RZ ;  /* 0x00000000ff05723e */ /* 0x001fe400048060ff */
[----:B------:R-:W4:Y:S01]  /*e060*/  LDL.LU R226, [R1+0x4c] ;  /* 0x00004c0001e27983 */ /* 0x000f220000300800 */
[----:B------:R-:W-:-:S03]  /*e070*/  FMUL R0, R227, UR20 ;  /* 0x00000014e3007c20 */ /* 0x000fc60008400000 */
[----:B------:R-:W4:Y:S01]  /*e080*/  LDL.LU R227, [R1+0x50] ;  /* 0x0000500001e37983 */ /* 0x000f220000300800 */
[C---:B------:R-:W-:Y:S02]  /*e090*/  ISETP.LT.OR P6, PT, R35.reuse, 0xd2, !P1 ;  /* 0x000000d22300780c */ /* 0x040fe40004fc1670 */
[C---:B------:R-:W-:Y:S01]  /*e0a0*/  ISETP.LT.OR P4, PT, R35.reuse, 0xd2, !P0 ;  /* 0x000000d22300780c */ /* 0x040fe20004781670 */
[----:B------:R-:W4:Y:S01]  /*e0b0*/  LDL.LU R218, [R1+0x54] ;  /* 0x0000540001da7983 */ /* 0x000f220000300800 */
[C---:B------:R-:W-:Y:S02]  /*e0c0*/  ISETP.LT.OR P3, PT, R35.reuse, 0xd1, !P0 ;  /* 0x000000d12300780c */ /* 0x040fe40004761670 */
[----:B------:R-:W-:Y:S02]  /*e0d0*/  ISETP.LT.OR P5, PT, R35, 0xd9, !P1 ;  /* 0x000000d92300780c */ /* 0x000fe40004fa1670 */
[----:B------:R-:W-:Y:S02]  /*e0e0*/  F2FP.SATFINITE.E5M2.F32.PACK_AB_MERGE_C R7, RZ, R2, RZ ;  /* 0x00000002ff07723e */ /* 0x000fe400048060ff */
[----:B------:R-:W-:-:S03]  /*e0f0*/  F2FP.SATFINITE.E5M2.F32.PACK_AB_MERGE_C R11, RZ, R0, RZ ;  /* 0x00000000ff0b723e */ /* 0x000fc600048060ff */
[----:B------:R0:W-:Y:S01]  /*e100*/  @!P6 STG.E.U8 desc[UR18][R24.64+0xd1], R9 ;  /* 0x0000d1091800e986 */ /* 0x0001e2000c101112 */
[----:B------:R-:W-:-:S03]  /*e110*/  ISETP.LT.OR P6, PT, R35, 0xda, !P1 ;  /* 0x000000da2300780c */ /* 0x000fc60004fc1670 */
[----:B------:R-:W-:Y:S01]  /*e120*/  @!P4 STG.E.U8 desc[UR18][R26.64+0xd1], R7 ;  /* 0x0000d1071a00c986 */ /* 0x000fe2000c101112 */
[----:B------:R-:W-:-:S03]  /*e130*/  ISETP.LT.OR P4, PT, R35, 0xda, !P0 ;  /* 0x000000da2300780c */ /* 0x000fc60004781670 */
[----:B------:R-:W-:Y:S01]  /*e140*/  @!P3 STG.E.U8 desc[UR18][R26.64+0xd0], R13 ;  /* 0x0000d00d1a00b986 */ /* 0x000fe2000c101112 */
[----:B0-----:R-:W-:-:S03]  /*e150*/  F2FP.SATFINITE.E5M2.F32.PACK_AB_MERGE_C R9, RZ, R3, RZ ;  /* 0x00000003ff09723e */ /* 0x001fc600048060ff */
[----:B------:R0:W-:Y:S04]  /*e160*/  @!P5 STG.E.U8 desc[UR18][R24.64+0xd8], R5 ;  /* 0x0000d8051800d986 */ /* 0x0001e8000c101112 */
[----:B------:R1:W-:Y:S01]  /*e170*/  @!P6 STG.E.U8 desc[UR18][R24.64+0xd9], R9 ;  /* 0x0000d9091800e986 */ /* 0x0003e2000c101112 */
[----:B------:R-:W-:-:S03]  /*e180*/  FMUL R0, R220, UR20 ;  /* 0x00000014dc007c20 */ /* 0x000fc60008400000 */
[----:B------:R-:W4:Y:S02]  /*e190*/  LDL.LU R220, [R1+0x58] ;  /* 0x0000580001dc7983 */ /* 0x000f240000300800 */
[----:B0-----:R-:W-:Y:S01]  /*e1a0*/  F2FP.SATFINITE.E5M2.F32.PACK_AB_MERGE_C R5, RZ, R0, RZ ;  /* 0x00000000ff05723e */ /* 0x001fe200048060ff */
[----:B------:R-:W-:Y:S02]  /*e1b0*/  FMUL R2, R221, UR20 ;  /* 0x00000014dd027c20 */ /* 0x000fe40008400000 */
[----:B------:R-:W4:Y:S03]  /*e1c0*/  LDL.LU R221, [R1+0x5c] ;  /* 0x00005c0001dd7983 */ /* 0x000f260000300800 */
[----:B------:R-:W-:Y:S01]  /*e1d0*/  F2FP.SATFINITE.E5M2.F32.PACK_AB_MERGE_C R7, RZ, R2, RZ ;  /* 0x00000002ff07723e */ /* 0x000fe200048060ff */
[----:B------:R0:W-:Y:S01]  /*e1e0*/  @!P4 STG.E.U8 desc[UR18][R26.64+0xd9], R5 ;  /* 0x0000d9051a00c986 */ /* 0x0001e2000c101112 */
[----:B------:R-:W-:-:S03]  /*e1f0*/  FMUL R3, R223, UR20 ;  /* 0x00000014df037c20 */ /* 0x000fc60008400000 */
[----:B------:R-:W4:Y:S02]  /*e200*/  LDL.LU R223, [R1+0x60] ;  /* 0x0000600001df7983 */ /* 0x000f240000300800 */
[----:B-1----:R-:W-:Y:S01]  /*e210*/  F2FP.SATFINITE.E5M2.F32.PACK_AB_MERGE_C R9, RZ, R3, RZ ;  /* 0x00000003ff09723e */ /* 0x002fe200048060ff */
[----:B---3--:R-:W-:Y:S02]  /*e220*/  FMUL R4, R222, UR20 ;  /* 0x00000014de047c20 */ /* 0x008fe40008400000 */
[----:B------:R-:W3:Y:S01]  /*e230*/  LDL.LU R222, [R1+0x64] ;  /* 0x0000640001de7983 */ /* 0x000ee20000300800 */
[----:B--2---:R-:W-:-:S03]  /*e240*/  FMUL R0, R224, UR20 ;  /* 0x00000014e0007c20 */ /* 0x004fc60008400000 */
[----:B------:R-:W2:Y:S01]  /*e250*/  LDL.LU R224, [R1+0x68] ;  /* 0x0000680001e07983 */ /* 0x000ea20000300800 */
[----:B----4-:R-:W-:Y:S01]  /*e260*/  FMUL R2, R225, UR20 ;  /* 0x00000014e1027c20 */ /* 0x010fe20008400000 */
[----:B0-----:R-:W-:Y:S02]  /*e270*/  F2FP.SATFINITE.E5M2.F32.PACK_AB_MERGE_C R5, RZ, R0, RZ ;  /* 0x00000000ff05723e */ /* 0x001fe400048060ff */
[----:B------:R-:W4:Y:S01]  /*e280*/  LDL.LU R225, [R1+0x6c] ;  /* 0x00006c0001e17983 */ /* 0x000f220000300800 */
[----:B------:R-:W-:-:S03]  /*e290*/  FMUL R3, R226, UR20 ;  /* 0x00000014e2037c20 */ /* 0x000fc60008400000 */
[----:B------:R-:W4:Y:S01]  /*e2a0*/  LDL.LU R226, [R1+0x70] ;  /* 0x0000700001e27983 */ /* 0x000f220000300800 */
[----:B------:R-:W-:-:S03]  /*e2b0*/  FMUL R0, R227, UR20 ;  /* 0x00000014e3007c20 */ /* 0x000fc60008400000 */
[----:B------:R-:W4:Y:S01]  /*e2c0*/  LDL.LU R227, [R1+0x74] ;  /* 0x0000740001e37983 */ /* 0x000f220000300800 */
[C---:B------:R-:W-:Y:S02]  /*e2d0*/  ISETP.LT.OR P3, PT, R35.reuse, 0xd9, !P0 ;  /* 0x000000d92300780c */ /* 0x040fe40004761670 */
[C---:B------:R-:W-:Y:S02]  /*e2e0*/  ISETP.LT.OR P5, PT, R35.reuse, 0xe1, !P1 ;  /* 0x000000e12300780c */ /* 0x040fe40004fa1670 */
[C---:B------:R-:W-:Y:S02]  /*e2f0*/  ISETP.LT.OR P6, PT, R35.reuse, 0xe2, !P1 ;  /* 0x000000e22300780c */ /* 0x040fe40004fc1670 */
[----:B------:R-:W-:-:S07]  /*e300*/  ISETP.LT.OR P4, PT, R35, 0xe2, !P0 ;  /* 0x000000e22300780c */ /* 0x000fce0004781670 */
[----:B------:R-:W-:Y:S01]  /*e310*/  @!P3 STG.E.U8 desc[UR18][R26.64+0xd8], R11 ;  /* 0x0000d80b1a00b986 */ /* 0x000fe2000c101112 */
[----:B------:R-:W-:-:S03]  /*e320*/  ISETP.LT.OR P3, PT, R35, 0xe1, !P0 ;  /* 0x000000e12300780c */ /* 0x000fc60004761670 */
[----:B------:R0:W-:Y:S01]  /*e330*/  @!P5 STG.E.U8 desc[UR18][R24.64+0xe0], R7 ;  /* 0x0000e0071800d986 */ /* 0x0001e2000c101112 */
[----:B------:R-:W-:-:S03]  /*e340*/  ISETP.LT.OR P5, PT, R35, 0xe9, !P1 ;  /* 0x000000e92300780c */ /* 0x000fc60004fa1670 */
[----:B------:R1:W-:Y:S01]  /*e350*/  @!P6 STG.E.U8 desc[UR18][R24.64+0xe1], R9 ;  /* 0x0000e1091800e986 */ /* 0x0003e2000c101112 */
[----:B------:R-:W-:Y:S02]  /*e360*/  ISETP.LT.OR P6, PT, R35, 0xea, !P1 ;  /* 0x000000ea2300780c */ /* 0x000fe40004fc1670 */
[----:B------:R-:W-:Y:S01]  /*e370*/  F2FP.SATFINITE.E5M2.F32.PACK_AB_MERGE_C R13, RZ, R4, RZ ;  /* 0x00000004ff0d723e */ /* 0x000fe200048060ff */
[----:B------:R1:W-:Y:S01]  /*e380*/  @!P4 STG.E.U8 desc[UR18][R26.64+0xe1], R5 ;  /* 0x0000e1051a00c986 */ /* 0x0003e2000c101112 */
[----:B0-----:R-:W-:-:S03]  /*e390*/  F2FP.SATFINITE.E5M2.F32.PACK_AB_MERGE_C R7, RZ, R2, RZ ;  /* 0x00000002ff07723e */ /* 0x001fc600048060ff */
[----:B------:R-:W-:Y:S01]  /*e3a0*/  @!P3 STG.E.U8 desc[UR18][R26.64+0xe0], R13 ;  /* 0x0000e00d1a00b986 */ /* 0x000fe2000c101112 */
[----:B-1----:R-:W-:-:S03]  /*e3b0*/  F2FP.SATFINITE.E5M2.F32.PACK_AB_MERGE_C R9, RZ, R3, RZ ;  /* 0x00000003ff09723e */ /* 0x002fc600048060ff */
[----:B------:R0:W-:Y:S01]  /*e3c0*/  @!P5 STG.E.U8 desc[UR18][R24.64+0xe8], R7 ;  /* 0x0000e8071800d986 */ /* 0x0001e2000c101112 */
[C---:B------:R-:W-:Y:S02]  /*e3d0*/  ISETP.LT.OR P3, PT, R35.reuse, 0xe9, !P0 ;  /* 0x000000e92300780c */ /* 0x040fe40004761670 */
[C---:B------:R-:W-:Y:S01]  /*e3e0*/  ISETP.LT.OR P4, PT, R35.reuse, 0xea, !P0 ;  /* 0x000000ea2300780c */ /* 0x040fe20004781670 */
[----:B------:R1:W-:Y:S01]  /*e3f0*/  @!P6 STG.E.U8 desc[UR18][R24.64+0xe9], R9 ;  /* 0x0000e9091800e986 */ /* 0x0003e2000c101112 */
[C---:B------:R-:W-:Y:S01]  /*e400*/  ISETP.LT.OR P5, PT, R35.reuse, 0xf1, !P1 ;  /* 0x000000f12300780c */ /* 0x040fe20004fa1670 */
[----:B------:R-:W-:Y:S01]  /*e410*/  FMUL R2, R218, UR20 ;  /* 0x00000014da027c20 */ /* 0x000fe20008400000 */
[----:B------:R-:W-:Y:S02]  /*e420*/  ISETP.LT.OR P6, PT, R35, 0xf2, !P1 ;  /* 0x000000f22300780c */ /* 0x000fe40004fc1670 */
[----:B------:R-:W-:Y:S02]  /*e430*/  F2FP.SATFINITE.E5M2.F32.PACK_AB_MERGE_C R11, RZ, R0, RZ ;  /* 0x00000000ff0b723e */ /* 0x000fe400048060ff */
[----:B------:R-:W-:-:S03]  /*e440*/  F2FP.SATFINITE.E5M2.F32.PACK_AB_MERGE_C R5, RZ, R2, RZ ;  /* 0x00000002ff05723e */ /* 0x000fc600048060ff */
[----:B------:R-:W-:Y:S01]  /*e450*/  @!P3 STG.E.U8 desc[UR18][R26.64+0xe8], R11 ;  /* 0x0000e80b1a00b986 */ /* 0x000fe2000c101112 */
[----:B------:R-:W-:-:S03]  /*e460*/  ISETP.LT.OR P3, PT, R35, 0xf1, !P0 ;  /* 0x000000f12300780c */ /* 0x000fc60004761670 */
[----:B------:R-:W-:Y:S01]  /*e470*/  @!P4 STG.E.U8 desc[UR18][R26.64+0xe9], R5 ;  /* 0x0000e9051a00c986 */ /* 0x000fe2000c101112 */
[C---:B------:R-:W-:Y:S02]  /*e480*/  ISETP.LT.OR P4, PT, R35.reuse, 0xf9, !P1 ;  /* 0x000000f92300780c */ /* 0x040fe40004f81670 */
[----:B------:R-:W-:Y:S01]  /*e490*/  ISETP.LT.OR P1, PT, R35, 0xfa, !P1 ;  /* 0x000000fa2300780c */ /* 0x000fe20004f21670 */
[----:B------:R-:W-:-:S05]  /*e4a0*/  FMUL R0, R220, UR20 ;  /* 0x00000014dc007c20 */ /* 0x000fca0008400000 */
[----:B0-----:R-:W-:-:S05]  /*e4b0*/  F2FP.SATFINITE.E5M2.F32.PACK_AB_MERGE_C R7, RZ, R0, RZ ;  /* 0x00000000ff07723e */ /* 0x001fca00048060ff */
[----:B------:R0:W-:Y:S01]  /*e4c0*/  @!P5 STG.E.U8 desc[UR18][R24.64+0xf0], R7 ;  /* 0x0000f0071800d986 */ /* 0x0001e2000c101112 */
[----:B------:R-:W-:-:S05]  /*e4d0*/  FMUL R3, R221, UR20 ;  /* 0x00000014dd037c20 */ /* 0x000fca0008400000 */
[----:B-1----:R-:W-:Y:S02]  /*e4e0*/  F2FP.SATFINITE.E5M2.F32.PACK_AB_MERGE_C R9, RZ, R3, RZ ;  /* 0x00000003ff09723e */ /* 0x002fe400048060ff */
[----:B------:R-:W-:-:S03]  /*e4f0*/  ISETP.LT.OR P5, PT, R35, 0xf2, !P0 ;  /* 0x000000f22300780c */ /* 0x000fc600047a1670 */
[----:B------:R1:W-:Y:S01]  /*e500*/  @!P6 STG.E.U8 desc[UR18][R24.64+0xf1], R9 ;  /* 0x0000f1091800e986 */ /* 0x0003e2000c101112 */
[C---:B------:R-:W-:Y:S02]  /*e510*/  ISETP.LT.OR P6, PT, R35.reuse, 0xf9, !P0 ;  /* 0x000000f92300780c */ /* 0x040fe400047c1670 */
[----:B------:R-:W-:Y:S01]  /*e520*/  ISETP.LT.OR P0, PT, R35, 0xfa, !P0 ;  /* 0x000000fa2300780c */ /* 0x000fe20004701670 */
[----:B------:R-:W-:-:S05]  /*e530*/  FMUL R0, R223, UR20 ;  /* 0x00000014df007c20 */ /* 0x000fca0008400000 */
[----:B------:R-:W-:-:S05]  /*e540*/  F2FP.SATFINITE.E5M2.F32.PACK_AB_MERGE_C R13, RZ, R0, RZ ;  /* 0x00000000ff0d723e */ /* 0x000fca00048060ff */
[----:B------:R0:W-:Y:S01]  /*e550*/  @!P3 STG.E.U8 desc[UR18][R26.64+0xf0], R13 ;  /* 0x0000f00d1a00b986 */ /* 0x0001e2000c101112 */
[----:B---3--:R-:W-:Y:S01]  /*e560*/  FMUL R0, R222, UR20 ;  /* 0x00000014de007c20 */ /* 0x008fe20008400000 */
[----:B--2---:R-:W-:Y:S01]  /*e570*/  FMUL R2, R224, UR20 ;  /* 0x00000014e0027c20 */ /* 0x004fe20008400000 */
[----:B----4-:R-:W-:-:S03]  /*e580*/  FMUL R3, R225, UR20 ;  /* 0x00000014e1037c20 */ /* 0x010fc60008400000 */
[----:B0-----:R-:W-:Y:S01]  /*e590*/  F2FP.SATFINITE.E5M2.F32.PACK_AB_MERGE_C R7, RZ, R0, RZ ;  /* 0x00000000ff07723e */ /* 0x001fe200048060ff */
[----:B------:R-:W-:Y:S01]  /*e5a0*/  FMUL R4, R226, UR20 ;  /* 0x00000014e2047c20 */ /* 0x000fe20008400000 */
[----:B------:R-:W-:Y:S01]  /*e5b0*/  FMUL R5, R227, UR20 ;  /* 0x00000014e3057c20 */ /* 0x000fe20008400000 */
[----:B-1----:R-:W-:Y:S02]  /*e5c0*/  F2FP.SATFINITE.E5M2.F32.PACK_AB_MERGE_C R9, RZ, R2, RZ ;  /* 0x00000002ff09723e */ /* 0x002fe400048060ff */
[----:B------:R-:W-:Y:S02]  /*e5d0*/  F2FP.SATFINITE.E5M2.F32.PACK_AB_MERGE_C R3, RZ, R3, RZ ;  /* 0x00000003ff03723e */ /* 0x000fe400048060ff */
[----:B------:R-:W-:Y:S02]  /*e5e0*/  F2FP.SATFINITE.E5M2.F32.PACK_AB_MERGE_C R11, RZ, R4, RZ ;  /* 0x00000004ff0b723e */ /* 0x000fe400048060ff */
[----:B------:R-:W-:Y:S01]  /*e5f0*/  F2FP.SATFINITE.E5M2.F32.PACK_AB_MERGE_C R5, RZ, R5, RZ ;  /* 0x00000005ff05723e */ /* 0x000fe200048060ff */
[----:B------:R0:W-:Y:S04]  /*e600*/  @!P5 STG.E.U8 desc[UR18][R26.64+0xf1], R7 ;  /* 0x0000f1071a00d986 */ /* 0x0001e8000c101112 */
[----:B------:R0:W-:Y:S04]  /*e610*/  @!P4 STG.E.U8 desc[UR18][R24.64+0xf8], R9 ;  /* 0x0000f8091800c986 */ /* 0x0001e8000c101112 */
[----:B------:R0:W-:Y:S04]  /*e620*/  @!P1 STG.E.U8 desc[UR18][R24.64+0xf9], R3 ;  /* 0x0000f90318009986 */ /* 0x0001e8000c101112 */
[----:B------:R0:W-:Y:S04]  /*e630*/  @!P6 STG.E.U8 desc[UR18][R26.64+0xf8], R11 ;  /* 0x0000f80b1a00e986 */ /* 0x0001e8000c101112 */
[----:B------:R0:W-:Y:S02]  /*e640*/  @!P0 STG.E.U8 desc[UR18][R26.64+0xf9], R5 ;  /* 0x0000f9051a008986 */ /* 0x0001e4000c101112 */
.L_x_296:
[----:B------:R-:W-:Y:S05]  /*e650*/  BSYNC B0 ;  /* 0x0000000000007941 */ /* 0x000fea0003800000 */
.L_x_38:
[----:B0-----:R-:W2:Y:S04]  /*e660*/  LDL.LU R3, [R1+0x80] ;  /* 0x0000800001037983 */ /* 0x001ea80000300800 */
[----:B-----5:R-:W2:Y:S01]  /*e670*/  LDL.LU R2, [R1+0x84] ;  /* 0x0000840001027983 */ /* 0x020ea20000300800 */
[----:B------:R-:W-:Y:S01]  /*e680*/  ULDC UR6, c[0x0][0xc] ;  /* 0x0000030000067ab9 */ /* 0x000fe20000000800 */
[----:B------:R-:W-:Y:S01]  /*e690*/  ULDC UR7, c[0x0][0x10] ;  /* 0x0000040000077ab9 */ /* 0x000fe20000000800 */
[----:B------:R-:W2:Y:S01]  /*e6a0*/  LDC R5, c[0x0][0x14] ;  /* 0x00000500ff057b82 */ /* 0x000ea20000000800 */
[----:B------:R-:W-:Y:S01]  /*e6b0*/  UIMAD.WIDE.U32 UR6, UR6, UR7, URZ ;  /* 0x00000007060672a5 */ /* 0x000fe2000f8e003f */
[----:B------:R-:W-:Y:S01]  /*e6c0*/  PRMT R0, RZ, 0x7610, R0 ;  /* 0x00007610ff007816 */ /* 0x000fe20000000000 */
[----:B------:R-:W-:-:S04]  /*e6d0*/  UMOV UR23, 0xffffffff ;  /* 0xffffffff00177882 */ /* 0x000fc80000000000 */
[----:B--2---:R-:W-:-:S04]  /*e6e0*/  IMAD.WIDE.U32 R2, R5, UR6, R2 ;  /* 0x0000000605027c25 */ /* 0x004fc8000f8e0002 */
[----:B------:R-:W-:Y:S01]  /*e6f0*/  IMAD R5, R5, UR7, RZ ;  /* 0x0000000705057c24 */ /* 0x000fe2000f8e02ff */
[----:B------:R-:W-:Y:S01]  /*e700*/  ULDC.64 UR6, c[0x0][0x650] ;  /* 0x0001940000067ab9 */ /* 0x000fe20000000a00 */
[----:B------:R-:W-:Y:S01]  /*e710*/  IMAD.MOV.U32 R19, RZ, RZ, R2 ;  /* 0x000000ffff137224 */ /* 0x000fe200078e0002 */
[----:B------:R-:W-:Y:S01]  /*e720*/  ISETP.GE.U32.AND P0, PT, R2, UR6, PT ;  /* 0x0000000602007c0c */ /* 0x000fe2000bf06070 */
[----:B------:R-:W-:Y:S02]  /*e730*/  IMAD.IADD R22, R3, 0x1, R5 ;  /* 0x0000000103167824 */ /* 0x000fe400078e0205 */
[----:B------:R-:W-:-:S03]  /*e740*/  IMAD.MOV.U32 R2, RZ, RZ, -0x1 ;  /* 0xffffffffff027424 */ /* 0x000fc600078e00ff */
[----:B------:R0:W-:Y:S01]  /*e750*/  STL [R1+0x80], R22 ;  /* 0x0000801601007387 */ /* 0x0001e20000100800 */
[----:B------:R-:W-:-:S03]  /*e760*/  ISETP.GE.U32.AND.EX P0, PT, R22, UR7, PT, P0 ;  /* 0x0000000716007c0c */ /* 0x000fc6000bf06100 */
[----:B------:R0:W-:Y:S04]  /*e770*/  STL [R1+0x84], R19 ;  /* 0x0000841301007387 */ /* 0x0001e80000100800 */
[----:B------:R0:W-:Y:S06]  /*e780*/  STL [R1+0x88], R2 ;  /* 0x0000880201007387 */ /* 0x0001ec0000100800 */
[----:B------:R-:W-:Y:S05]  /*e790*/  @P0 BRA `(.L_x_297) ;  /* 0x00000004006c0947 */ /* 0x000fea0003800000 */
[----:B------:R-:W2:Y:S01]  /*e7a0*/  S2R R14, SR_CTAID.X ;  /* 0x00000000000e7919 */ /* 0x000ea20000002500 */
[----:B------:R-:W5:Y:S01]  /*e7b0*/  LDC.64 R8, c[0x0][0x628] ;  /* 0x00018a00ff087b82 */ /* 0x000f620000000a00 */
[----:B------:R-:W-:Y:S01]  /*e7c0*/  ULDC UR6, c[0x0][0x150] ;  /* 0x0000540000067ab9 */ /* 0x000fe20000000800 */
[----:B------:R-:W-:Y:S01]  /*e7d0*/  IMAD.MOV.U32 R6, RZ, RZ, R19 ;  /* 0x000000ffff067224 */ /* 0x000fe200078e0013 */
[----:B------:R-:W0:Y:S01]  /*e7e0*/  S2R R16, SR_CTAID.Y ;  /* 0x0000000000107919 */ /* 0x000e220000002600 */
[----:B------:R-:W-:-:S04]  /*e7f0*/  IMAD.MOV.U32 R7, RZ, RZ, R22 ;  /* 0x000000ffff077224 */ /* 0x000fc800078e0016 */
[----:B------:R-:W0:Y:S08]  /*e800*/  LDC R17, c[0x0][0x144] ;  /* 0x00005100ff117b82 */ /* 0x000e300000000800 */
[----:B------:R-:W0:Y:S08]  /*e810*/  LDC R10, c[0x0][0x630] ;  /* 0x00018c00ff0a7b82 */ /* 0x000e300000000800 */
[----:B------:R-:W0:Y:S01]  /*e820*/  LDC.64 R12, c[0x0][0x620] ;  /* 0x00018800ff0c7b82 */ /* 0x000e220000000a00 */
[----:B-----5:R-:W-:-:S04]  /*e830*/  ISETP.NE.U32.AND P0, PT, R8, RZ, PT ;  /* 0x000000ff0800720c */ /* 0x020fc80003f05070 */
[----:B------:R-:W-:Y:S02]  /*e840*/  ISETP.NE.AND.EX P0, PT, R9, RZ, PT, P0 ;  /* 0x000000ff0900720c */ /* 0x000fe40003f05300 */
[----:B--2---:R-:W-:-:S05]  /*e850*/  I2FP.F32.U32 R0, R14 ;  /* 0x0000000e00007245 */ /* 0x004fca0000201000 */
[----:B------:R-:W-:-:S04]  /*e860*/  FMUL R0, R0, UR6 ;  /* 0x0000000600007c20 */ /* 0x000fc80008400000 */
[----:B------:R2:W0:Y:S02]  /*e870*/  F2I.U32.TRUNC.NTZ R15, R0 ;  /* 0x00000000000f7305 */ /* 0x000424000020f000 */
[----:B------:R-:W-:Y:S05]  /*e880*/  @!P0 BRA `(.L_x_298) ;  /* 0x0000000000288947 */ /* 0x000fea0003800000 */
[----:B--2---:R-:W2:Y:S02]  /*e890*/  LDC R0, c[0x0][0x634] ;  /* 0x00018d00ff007b82 */ /* 0x004ea40000000800 */
[----:B--2---:R-:W-:-:S05]  /*e8a0*/  IADD3 R7, P0, R19, R0, RZ ;  /* 0x0000000013077210 */ /* 0x004fca0007f1e0ff */
[----:B------:R-:W-:-:S04]  /*e8b0*/  IMAD.X R11, RZ, RZ, R22, P0 ;  /* 0x000000ffff0b7224 */ /* 0x000fc800000e0616 */
[----:B0-----:R-:W-:-:S04]  /*e8c0*/  IMAD.WIDE.U32 R2, R11, R8, RZ ;  /* 0x000000080b027225 */ /* 0x001fc800078e00ff */
[----:B------:R-:W-:-:S04]  /*e8d0*/  IMAD.WIDE.U32 R4, P0, R7, R9, R2 ;  /* 0x0000000907047225 */ /* 0x000fc80007800002 */
[----:B------:R-:W-:-:S04]  /*e8e0*/  IMAD.WIDE.U32 R2, R7, R8, RZ ;  /* 0x0000000807027225 */ /* 0x000fc800078e00ff */
[----:B------:R-:W-:Y:S01]  /*e8f0*/  IMAD.X R7, RZ, RZ, RZ, P0 ;  /* 0x000000ffff077224 */ /* 0x000fe200000e06ff */
[----:B------:R-:W-:Y:S01]  /*e900*/  IADD3 RZ, P0, R3, R4, RZ ;  /* 0x0000000403ff7210 */ /* 0x000fe20007f1e0ff */
[----:B------:R-:W-:-:S04]  /*e910*/  IMAD.MOV.U32 R6, RZ, RZ, R5 ;  /* 0x000000ffff067224 */ /* 0x000fc800078e0005 */
[----:B------:R-:W-:-:S08]  /*e920*/  IMAD.WIDE.U32.X R6, R11, R9, R6, P0 ;  /* 0x000000090b067225 */ /* 0x000fd000000e0406 */
.L_x_298:
[-CC-:B0-----:R-:W-:Y:S01]  /*e930*/  SHF.R.U64 R24, R6, R10.reuse, R7.reuse ;  /* 0x0000000a06187219 */ /* 0x181fe20000001207 */
[----:B------:R-:W0:Y:S01]  /*e940*/  LDC.64 R20, c[0x0][0x640] ;  /* 0x00019000ff147b82 */ /* 0x000e220000000a00 */
[----:B--2---:R-:W-:Y:S01]  /*e950*/  SHF.R.U32.HI R0, RZ, R10, R7 ;  /* 0x0000000aff007219 */ /* 0x004fe20000011607 */
[----:B------:R-:W-:Y:S01]  /*e960*/  IMAD.MOV.U32 R2, RZ, RZ, R19 ;  /* 0x000000ffff027224 */ /* 0x000fe200078e0013 */
[----:B------:R-:W-:Y:S01]  /*e970*/  IADD3 R5, P0, RZ, -R24, RZ ;  /* 0x80000018ff057210 */ /* 0x000fe20007f1e0ff */
[----:B------:R-:W-:Y:S01]  /*e980*/  IMAD.MOV R15, RZ, RZ, -R15 ;  /* 0x000000ffff0f7224 */ /* 0x000fe200078e0a0f */
[----:B------:R-:W-:Y:S01]  /*e990*/  ULDC UR6, c[0x0][0x154] ;  /* 0x0000550000067ab9 */ /* 0x000fe20000000800 */
[----:B------:R-:W-:Y:S02]  /*e9a0*/  IMAD.MOV.U32 R7, RZ, RZ, 0x1 ;  /* 0x00000001ff077424 */ /* 0x000fe400078e00ff */
[----:B------:R-:W2:Y:S01]  /*e9b0*/  LDC R4, c[0x0][0x618] ;  /* 0x00018600ff047b82 */ /* 0x000ea20000000800 */
[----:B------:R-:W-:-:S02]  /*e9c0*/  IMAD.X R3, RZ, RZ, ~R0, P0 ;  /* 0x000000ffff037224 */ /* 0x000fc400000e0e00 */
[----:B------:R-:W-:Y:S02]  /*e9d0*/  IMAD R15, R17, R15, R14 ;  /* 0x0000000f110f7224 */ /* 0x000fe400078e020e */
[-C--:B------:R-:W-:Y:S02]  /*e9e0*/  IMAD R0, R3, R12.reuse, RZ ;  /* 0x0000000c03007224 */ /* 0x080fe400078e02ff */
[----:B------:R-:W-:Y:S01]  /*e9f0*/  IMAD.MOV.U32 R3, RZ, RZ, R22 ;  /* 0x000000ffff037224 */ /* 0x000fe200078e0016 */
[----:B------:R-:W5:Y:S01]  /*ea00*/  LDC R6, c[0x0][0x608] ;  /* 0x00018200ff067b82 */ /* 0x000f620000000800 */
[----:B------:R-:W-:-:S04]  /*ea10*/  IMAD.WIDE.U32 R2, R5, R12, R2 ;  /* 0x0000000c05027225 */ /* 0x000fc800078e0002 */
[----:B------:R-:W-:-:S03]  /*ea20*/  IMAD R5, R5, R13, R0 ;  /* 0x0000000d05057224 */ /* 0x000fc600078e0200 */
[----:B------:R-:W1:Y:S01]  /*ea30*/  LDC R18, c[0x0][0x658] ;  /* 0x00019600ff127b82 */ /* 0x000e620000000800 */
[----:B------:R-:W-:Y:S01]  /*ea40*/  I2FP.F32.U32 R0, R16 ;  /* 0x0000001000007245 */ /* 0x000fe20000201000 */
[----:B------:R-:W-:Y:S01]  /*ea50*/  IMAD.IADD R3, R3, 0x1, R5 ;  /* 0x0000000103037824 */ /* 0x000fe200078e0205 */
[----:B0-----:R-:W-:Y:S01]  /*ea60*/  ISETP.NE.U32.AND P0, PT, R20, RZ, PT ;  /* 0x000000ff1400720c */ /* 0x001fe20003f05070 */
[----:B------:R-:W-:Y:S02]  /*ea70*/  IMAD.MOV.U32 R5, RZ, RZ, -0x1 ;  /* 0xffffffffff057424 */ /* 0x000fe400078e00ff */
[----:B------:R-:W-:Y:S02]  /*ea80*/  FMUL R0, R0, UR6 ;  /* 0x0000000600007c20 */ /* 0x000fe40008400000 */
[----:B------:R-:W0:Y:S01]  /*ea90*/  LDC R13, c[0x0][0x148] ;  /* 0x00005200ff0d7b82 */ /* 0x000e220000000800 */
[----:B--2---:R-:W-:Y:S01]  /*eaa0*/  SHF.R.U64 R10, R2, R4, R3 ;  /* 0x00000004020a7219 */ /* 0x004fe20000001203 */
[----:B------:R2:W0:Y:S01]  /*eab0*/  F2I.U32.TRUNC.NTZ R12, R0 ;  /* 0x00000000000c7305 */ /* 0x000422000020f000 */
[----:B------:R-:W-:-:S02]  /*eac0*/  ISETP.NE.AND.EX P0, PT, R21, RZ, PT, P0 ;  /* 0x000000ff1500720c */ /* 0x000fc40003f05300 */
[----:B------:R-:W-:-:S03]  /*ead0*/  SHF.R.U32.HI R3, RZ, R4, R3 ;  /* 0x00000004ff037219 */ /* 0x000fc60000011603 */
[----:B------:R-:W0:Y:S01]  /*eae0*/  LDC R14, c[0x0][0x600] ;  /* 0x00018000ff0e7b82 */ /* 0x000e220000000800 */
[-CC-:B-----5:R-:W-:Y:S02]  /*eaf0*/  SHF.R.U64 R8, R10, R6.reuse, R3.reuse ;  /* 0x000000060a087219 */ /* 0x1a0fe40000001203 */
[----:B------:R-:W-:-:S05]  /*eb00*/  SHF.R.U32.HI R3, RZ, R6, R3 ;  /* 0x00000006ff037219 */ /* 0x000fca0000011603 */
[----:B------:R-:W0:Y:S01]  /*eb10*/  LDC R19, c[0x0][0x648] ;  /* 0x00019200ff137b82 */ /* 0x000e220000000800 */
[-CC-:B-1----:R-:W-:Y:S02]  /*eb20*/  SHF.R.U64 R11, R8, R18.reuse, R3.reuse ;  /* 0x00000012080b7219 */ /* 0x182fe40000001203 */
[-C--:B------:R-:W-:Y:S02]  /*eb30*/  SHF.L.U32 R5, R5, R18.reuse, RZ ;  /* 0x0000001205057219 */ /* 0x080fe400000006ff */
[-C--:B------:R-:W-:Y:S01]  /*eb40*/  SHF.R.U32.HI R3, RZ, R18.reuse, R3 ;  /* 0x00000012ff037219 */ /* 0x080fe20000011603 */
[----:B------:R-:W-:Y:S01]  /*eb50*/  IMAD.MOV.U32 R2, RZ, RZ, R11 ;  /* 0x000000ffff027224 */ /* 0x000fe200078e000b */
[----:B------:R-:W-:Y:S01]  /*eb60*/  SHF.L.U32 R34, R7, R18, RZ ;  /* 0x0000001207227219 */ /* 0x000fe200000006ff */
[----:B------:R-:W1:Y:S01]  /*eb70*/  LDC R22, c[0x0][0x638] ;  /* 0x00018e00ff167b82 */ /* 0x000e620000000800 */
[----:B------:R-:W-:-:S07]  /*eb80*/  LOP3.LUT R17, RZ, R5, RZ, 0x33, !PT ;  /* 0x00000005ff117212 */ /* 0x000fce00078e33ff */
[----:B------:R-:W0:Y:S01]  /*eb90*/  LDC R23, c[0x0][0x610] ;  /* 0x00018400ff177b82 */ /* 0x000e220000000800 */
[----:B--2---:R-:W-:Y:S05]  /*eba0*/  @!P0 BRA `(.L_x_299) ;  /* 0x0000000000288947 */ /* 0x004fea0003800000 */
[----:B------:R-:W2:Y:S02]  /*ebb0*/  LDC R0, c[0x0][0x64c] ;  /* 0x00019300ff007b82 */ /* 0x000ea40000000800 */
[----:B--2---:R-:W-:-:S05]  /*ebc0*/  IADD3 R7, P0, R11, R0, RZ ;  /* 0x000000000b077210 */ /* 0x004fca0007f1e0ff */
        /* <DEDUP_REMOVED lines=8> */
.L_x_299:
[----:B0-----:R-:W-:Y:S01]  /*ec50*/  SHF.R.U64 R0, R2, R19, R3 ;  /* 0x0000001302007219 */ /* 0x001fe20000001203 */
[----:B------:R-:W-:Y:S01]  /*ec60*/  VIADD R3, R14, 0xffffffff ;  /* 0xffffffff0e037836 */ /* 0x000fe20000000000 */
[----:B------:R-:W-:Y:S01]  /*ec70*/  LOP3.LUT R5, R8, R17, RZ, 0xc0, !PT ;  /* 0x0000001108057212 */ /* 0x000fe200078ec0ff */
[----:B------:R-:W-:Y:S01]  /*ec80*/  IMAD.MOV R12, RZ, RZ, -R12 ;  /* 0x000000ffff0c7224 */ /* 0x000fe200078e0a0c */
[----:B------:R-:W-:Y:S01]  /*ec90*/  R2UR UR23, R24 ;  /* 0x00000000181772ca */ /* 0x000fe200000e0000 */
[----:B------:R-:W-:Y:S01]  /*eca0*/  IMAD.MOV R2, RZ, RZ, -R0 ;  /* 0x000000ffff027224 */ /* 0x000fe200078e0a00 */
[----:B------:R-:W-:Y:S01]  /*ecb0*/  LOP3.LUT R3, R10, R3, RZ, 0xc0, !PT ;  /* 0x000000030a037212 */ /* 0x000fe200078ec0ff */
[----:B------:R-:W-:Y:S02]  /*ecc0*/  IMAD R34, R34, R0, R5 ;  /* 0x0000000022227224 */ /* 0x000fe400078e0205 */
[----:B------:R-:W-:Y:S02]  /*ecd0*/  @P2 IMAD R15, R13, R12, R16 ;  /* 0x0000000c0d0f2224 */ /* 0x000fe400078e0210 */
[----:B-1----:R-:W-:-:S02]  /*ece0*/  IMAD R0, R2, R22, R11 ;  /* 0x0000001602007224 */ /* 0x002fc400078e020b */
[----:B------:R-:W-:Y:S02]  /*ecf0*/  IMAD R34, R34, R23, R15 ;  /* 0x0000001722227224 */ /* 0x000fe400078e020f */
[----:B------:R-:W-:Y:S02]  /*ed00*/  IMAD R3, R0, R14, R3 ;  /* 0x0000000e00037224 */ /* 0x000fe400078e0203 */
[----:B------:R-:W-:-:S03]  /*ed10*/  IMAD.MOV.U32 R0, RZ, RZ, 0x1 ;  /* 0x00000001ff007424 */ /* 0x000fc600078e00ff */
[----:B------:R-:W-:Y:S02]  /*ed20*/  SEL R2, R3, R34, !P2 ;  /* 0x0000002203027207 */ /* 0x000fe40005000000 */
[----:B------:R-:W-:-:S03]  /*ed30*/  SEL R34, R34, R3, !P2 ;  /* 0x0000000322227207 */ /* 0x000fc60005000000 */
[----:B------:R2:W-:Y:S04]  /*ed40*/  STL [R1+0x88], R2 ;  /* 0x0000880201007387 */ /* 0x0005e80000100800 */
.L_x_297:
[----:B------:R0:W-:Y:S01]  /*ed50*/  STL [R1+0x8c], R34 ;  /* 0x00008c2201007387 */ /* 0x0001e20000100800 */
[----:B------:R-:W-:-:S13]  /*ed60*/  LOP3.LUT P0, RZ, R0, 0xff, RZ, 0xc0, !PT ;  /* 0x000000ff00ff7812 */ /* 0x000fda000780c0ff */
[----:B0-----:R-:W-:Y:S05]  /*ed70*/  @P0 BRA `(.L_x_300) ;  /* 0xffffff2400d80947 */ /* 0x001fea000383ffff */
[----:B------:R-:W-:Y:S05]  /*ed80*/  EXIT ;  /* 0x000000000000794d */ /* 0x000fea0003800000 */
.L_x_8:
[----:B------:R-:W2:Y:S01]  /*ed90*/  LDL R18, [R1+0x84] ;  /* 0x0000840001127983 */ /* 0x000ea20000100800 */
[----:B------:R-:W-:-:S03]  /*eda0*/  ULDC.64 UR4, c[0x0][0x650] ;  /* 0x0001940000047ab9 */ /* 0x000fc60000000a00 */
[----:B------:R-:W3:Y:S01]  /*edb0*/  LDL R22, [R1+0x80] ;  /* 0x0000800001167983 */ /* 0x000ee20000100800 */
[----:B------:R-:W-:Y:S01]  /*edc0*/  PRMT R4, RZ, 0x7610, R4 ;  /* 0x00007610ff047816 */ /* 0x000fe20000000004 */
[----:B------:R-:W-:Y:S02]  /*edd0*/  IMAD.MOV.U32 R5, RZ, RZ, -0x1 ;  /* 0xffffffffff057424 */ /* 0x000fe400078e00ff */
[----:B------:R-:W-:Y:S02]  /*ede0*/  IMAD.MOV.U32 R14, RZ, RZ, -0x1 ;  /* 0xffffffffff0e7424 */ /* 0x000fe400078e00ff */
[----:B------:R-:W-:Y:S01]  /*edf0*/  IMAD.MOV.U32 R6, RZ, RZ, -0x1 ;  /* 0xffffffffff067424 */ /* 0x000fe200078e00ff */
[----:B--2---:R-:W-:-:S04]  /*ee00*/  ISETP.GE.U32.AND P0, PT, R18, UR4, PT ;  /* 0x0000000412007c0c */ /* 0x004fc8000bf06070 */
[----:B---3--:R-:W-:-:S13]  /*ee10*/  ISETP.GE.U32.AND.EX P0, PT, R22, UR5, PT, P0 ;  /* 0x0000000516007c0c */ /* 0x008fda000bf06100 */
[----:B------:R-:W-:Y:S05]  /*ee20*/  @P0 BRA `(.L_x_301) ;  /* 0x00000004002c0947 */ /* 0x000fea0003800000 */
        /* <DEDUP_REMOVED lines=18> */
.L_x_302:
[----:B------:R-:W1:Y:S01]  /*ef50*/  LDC.64 R20, c[0x0][0x640] ;  /* 0x00019000ff147b82 */ /* 0x000e620000000a00 */
[-CC-:B------:R-:W-:Y:S01]  /*ef60*/  SHF.R.U64 R15, R8, R10.reuse, R9.reuse ;  /* 0x0000000a080f7219 */ /* 0x180fe20000001209 */
[----:B------:R-:W-:Y:S01]  /*ef70*/  IMAD.MOV.U32 R24, RZ, RZ, 0x1 ;  /* 0x00000001ff187424 */ /* 0x000fe200078e00ff */
[----:B------:R-:W-:Y:S02]  /*ef80*/  SHF.R.U32.HI R4, RZ, R10, R9 ;  /* 0x0000000aff047219 */ /* 0x000fe40000011609 */
[----:B------:R-:W-:-:S03]  /*ef90*/  IADD3 R7, P0, RZ, -R15, RZ ;  /* 0x8000000fff077210 */ /* 0x000fc60007f1e0ff */
[----:B------:R-:W2:Y:S02]  /*efa0*/  LDC R8, c[0x0][0x618] ;  /* 0x00018600ff087b82 */ /* 0x000ea40000000800 */
[----:B------:R-:W-:Y:S02]  /*efb0*/  IMAD.X R5, RZ, RZ, ~R4, P0 ;  /* 0x000000ffff057224 */ /* 0x000fe400000e0e04 */
[----:B------:R-:W-:Y:S02]  /*efc0*/  IMAD.MOV.U32 R4, RZ, RZ, R18 ;  /* 0x000000ffff047224 */ /* 0x000fe400078e0012 */
[-C--:B------:R-:W-:Y:S02]  /*efd0*/  IMAD R6, R5, R16.reuse, RZ ;  /* 0x0000001005067224 */ /* 0x080fe400078e02ff */
[----:B------:R-:W3:Y:S01]  /*efe0*/  LDC R14, c[0x0][0x608] ;  /* 0x00018200ff0e7b82 */ /* 0x000ee20000000800 */
[----:B------:R-:W-:Y:S02]  /*eff0*/  IMAD.MOV.U32 R5, RZ, RZ, R22 ;  /* 0x000000ffff057224 */ /* 0x000fe400078e0016 */
[----:B------:R-:W-:-:S05]  /*f000*/  IMAD.WIDE.U32 R4, R7, R16, R4 ;  /* 0x0000001007047225 */ /* 0x000fca00078e0004 */
[----:B0-----:R-:W0:Y:S01]  /*f010*/  LDC R19, c[0x0][0x658] ;  /* 0x00019600ff137b82 */ /* 0x001e220000000800 */
[----:B------:R-:W-:Y:S01]  /*f020*/  IMAD R7, R7, R17, R6 ;  /* 0x0000001107077224 */ /* 0x000fe200078e0206 */
[----:B-1----:R-:W-:Y:S01]  /*f030*/  ISETP.NE.U32.AND P0, PT, R20, RZ, PT ;  /* 0x000000ff1400720c */ /* 0x002fe20003f05070 */
[----:B------:R-:W-:Y:S02]  /*f040*/  IMAD.MOV.U32 R6, RZ, RZ, -0x1 ;  /* 0xffffffffff067424 */ /* 0x000fe400078e00ff */
[----:B------:R-:W-:Y:S01]  /*f050*/  IMAD.IADD R5, R5, 0x1, R7 ;  /* 0x0000000105057824 */ /* 0x000fe200078e0207 */
[----:B------:R-:W-:Y:S02]  /*f060*/  ISETP.NE.AND.EX P0, PT, R21, RZ, PT, P0 ;  /* 0x000000ff1500720c */ /* 0x000fe40003f05300 */
[----:B------:R-:W1:Y:S02]  /*f070*/  LDC R16, c[0x0][0x600] ;  /* 0x00018000ff107b82 */ /* 0x000e640000000800 */
[----:B--2---:R-:W-:-:S02]  /*f080*/  SHF.R.U64 R10, R4, R8, R5 ;  /* 0x00000008040a7219 */ /* 0x004fc40000001205 */
[----:B------:R-:W-:-:S04]  /*f090*/  SHF.R.U32.HI R5, RZ, R8, R5 ;  /* 0x00000008ff057219 */ /* 0x000fc80000011605 */
[----:B------:R-:W2:Y:S01]  /*f0a0*/  LDC R18, c[0x0][0x648] ;  /* 0x00019200ff127b82 */ /* 0x000ea20000000800 */
[-CC-:B---3--:R-:W-:Y:S02]  /*f0b0*/  SHF.R.U64 R17, R10, R14.reuse, R5.reuse ;  /* 0x0000000e0a117219 */ /* 0x188fe40000001205 */
[----:B------:R-:W-:-:S05]  /*f0c0*/  SHF.R.U32.HI R4, RZ, R14, R5 ;  /* 0x0000000eff047219 */ /* 0x000fca0000011605 */
[----:B------:R-:W3:Y:S01]  /*f0d0*/  LDC R22, c[0x0][0x638] ;  /* 0x00018e00ff167b82 */ /* 0x000ee20000000800 */
[-CC-:B0-----:R-:W-:Y:S02]  /*f0e0*/  SHF.R.U64 R14, R17, R19.reuse, R4.reuse ;  /* 0x00000013110e7219 */ /* 0x181fe40000001204 */
[-C--:B------:R-:W-:Y:S02]  /*f0f0*/  SHF.L.U32 R6, R6, R19.reuse, RZ ;  /* 0x0000001306067219 */ /* 0x080fe400000006ff */
[----:B------:R-:W-:Y:S01]  /*f100*/  SHF.R.U32.HI R5, RZ, R19, R4 ;  /* 0x00000013ff057219 */ /* 0x000fe20000011604 */
[----:B------:R-:W-:Y:S01]  /*f110*/  IMAD.MOV.U32 R4, RZ, RZ, R14 ;  /* 0x000000ffff047224 */ /* 0x000fe200078e000e */
[----:B------:R-:W-:Y:S01]  /*f120*/  LOP3.LUT R26, RZ, R6, RZ, 0x33, !PT ;  /* 0x00000006ff1a7212 */ /* 0x000fe200078e33ff */
[----:B------:R-:W0:Y:S01]  /*f130*/  LDC R23, c[0x0][0x610] ;  /* 0x00018400ff177b82 */ /* 0x000e220000000800 */
[----:B------:R-:W-:Y:S05]  /*f140*/  @!P0 BRA `(.L_x_303) ;  /* 0x0000000000288947 */ /* 0x000fea0003800000 */
        /* <DEDUP_REMOVED lines=10> */
.L_x_303:
[----:B--2---:R-:W-:Y:S01]  /*f1f0*/  SHF.R.U64 R4, R4, R18, R5 ;  /* 0x0000001204047219 */ /* 0x004fe20000001205 */
[----:B-1----:R-:W-:Y:S01]  /*f200*/  VIADD R7, R16, 0xffffffff ;  /* 0xffffffff10077836 */ /* 0x002fe20000000000 */
[----:B------:R-:W-:Y:S01]  /*f210*/  SHF.L.U32 R24, R24, R19, RZ ;  /* 0x0000001318187219 */ /* 0x000fe200000006ff */
[----:B------:R-:W-:Y:S01]  /*f220*/  @P2 IMAD R0, R11, R12, R2 ;  /* 0x0000000c0b002224 */ /* 0x000fe200078e0202 */
[----:B------:R-:W-:Y:S01]  /*f230*/  LOP3.LUT R3, R17, R26, RZ, 0xc0, !PT ;  /* 0x0000001a11037212 */ /* 0x000fe200078ec0ff */
[----:B------:R-:W-:Y:S01]  /*f240*/  IMAD.MOV R5, RZ, RZ, -R4 ;  /* 0x000000ffff057224 */ /* 0x000fe200078e0a04 */
[----:B------:R-:W-:Y:S01]  /*f250*/  LOP3.LUT R7, R10, R7, RZ, 0xc0, !PT ;  /* 0x000000070a077212 */ /* 0x000fe200078ec0ff */
[----:B------:R-:W-:Y:S02]  /*f260*/  IMAD.MOV.U32 R6, RZ, RZ, R15 ;  /* 0x000000ffff067224 */ /* 0x000fe400078e000f */
[----:B------:R-:W-:Y:S02]  /*f270*/  IMAD R3, R24, R4, R3 ;  /* 0x0000000418037224 */ /* 0x000fe400078e0203 */
[----:B---3--:R-:W-:-:S02]  /*f280*/  IMAD R2, R5, R22, R14 ;  /* 0x0000001605027224 */ /* 0x008fc400078e020e */
[----:B0-----:R-:W-:Y:S02]  /*f290*/  IMAD R0, R3, R23, R0 ;  /* 0x0000001703007224 */ /* 0x001fe400078e0200 */
[----:B------:R-:W-:Y:S02]  /*f2a0*/  IMAD R5, R2, R16, R7 ;  /* 0x0000001002057224 */ /* 0x000fe400078e0207 */
[----:B------:R-:W-:-:S03]  /*f2b0*/  IMAD.MOV.U32 R4, RZ, RZ, 0x1 ;  /* 0x00000001ff047424 */ /* 0x000fc600078e00ff */
[----:B------:R-:W-:Y:S02]  /*f2c0*/  SEL R14, R5, R0, !P2 ;  /* 0x00000000050e7207 */ /* 0x000fe40005000000 */
[----:B------:R-:W-:-:S07]  /*f2d0*/  SEL R5, R0, R5, !P2 ;  /* 0x0000000500057207 */ /* 0x000fce0005000000 */
.L_x_301:
[----:B------:R-:W-:-:S08]  /*f2e0*/  NOP ;  /* 0x0000000000007918 */ /* 0x000fd00000000000 */
[----:B0-----:R-:W0:-:S00]  /*f2f0*/  USETMAXREG.DEALLOC.CTAPOOL 0x28 ;  /* 0x00000028000079c8 */ /* 0x001e0000080e0500 */
[----:B------:R-:W-:-:S13]  /*f300*/  ISETP.NE.AND P0, PT, RZ, UR8, PT ;  /* 0x00000008ff007c0c */ /* 0x000fda000bf05270 */
[----:B------:R-:W-:Y:S05]  /*f310*/  @P0 EXIT ;  /* 0x000000000000094d */ /* 0x000fea0003800000 */
[----:B0-----:R-:W-:Y:S01]  /*f320*/  LOP3.LUT P0, RZ, R4, 0xff, RZ, 0xc0, !PT ;  /* 0x000000ff04ff7812 */ /* 0x001fe2000780c0ff */
[----:B------:R-:W-:Y:S02]  /*f330*/  IMAD.MOV.U32 R0, RZ, RZ, 0x1 ;  /* 0x00000001ff007424 */ /* 0x000fe400078e00ff */
[----:B------:R-:W-:-:S10]  /*f340*/  IMAD.MOV.U32 R10, RZ, RZ, RZ ;  /* 0x000000ffff0a7224 */ /* 0x000fd400078e00ff */
[----:B------:R-:W-:Y:S05]  /*f350*/  @!P0 BRA `(.L_x_304) ;  /* 0x0000000c00608947 */ /* 0x000fea0003800000 */
[----:B------:R-:W0:Y:S01]  /*f360*/  S2R R8, SR_CgaCtaId ;  /* 0x0000000000087919 */ /* 0x000e220000008800 */
[----:B------:R-:W-:Y:S01]  /*f370*/  ULDC UR4, c[0x0][0x28c] ;  /* 0x0000a30000047ab9 */ /* 0x000fe20000000800 */
[----:B------:R-:W-:Y:S01]  /*f380*/  ULDC UR6, c[0x0][0x658] ;  /* 0x0001960000067ab9 */ /* 0x000fe20000000800 */
[----:B------:R-:W-:Y:S01]  /*f390*/  UIADD3 UR10, UR4, 0x1f, URZ ;  /* 0x0000001f040a7890 */ /* 0x000fe2000fffe03f */
[----:B------:R-:W-:Y:S01]  /*f3a0*/  BSSY B0, `(.L_x_304) ;  /* 0x00000d3000007945 */ /* 0x000fe20003800000 */
[----:B------:R-:W-:Y:S01]  /*f3b0*/  UMOV UR7, 0xffffffff ;  /* 0xffffffff00077882 */ /* 0x000fe20000000000 */
[----:B------:R-:W-:Y:S01]  /*f3c0*/  ULDC UR5, c[0x0][0x600] ;  /* 0x0001800000057ab9 */ /* 0x000fe20000000800 */
[----:B------:R-:W-:Y:S01]  /*f3d0*/  UMOV UR9, 0x1 ;  /* 0x0000000100097882 */ /* 0x000fe20000000000 */
[----:B------:R-:W-:Y:S01]  /*f3e0*/  USHF.L.U32 UR7, UR7, UR6, URZ ;  /* 0x0000000607077299 */ /* 0x000fe2000800063f */
[----:B------:R-:W-:Y:S01]  /*f3f0*/  IMAD.MOV.U32 R12, RZ, RZ, 0x1 ;  /* 0x00000001ff0c7424 */ /* 0x000fe200078e00ff */
[----:B------:R-:W-:Y:S01]  /*f400*/  UIADD3 UR4, UR5, -0x1, URZ ;  /* 0xffffffff05047890 */ /* 0x000fe2000fffe03f */
[----:B------:R-:W-:Y:S01]  /*f410*/  IMAD.MOV.U32 R0, RZ, RZ, 0x1 ;  /* 0x00000001ff007424 */ /* 0x000fe200078e00ff */
[----:B------:R-:W-:Y:S01]  /*f420*/  USHF.R.S32.HI UR11, URZ, 0x1f, UR10 ;  /* 0x0000001f3f0b7899 */ /* 0x000fe2000801140a */
[----:B------:R-:W-:Y:S01]  /*f430*/  IMAD.MOV.U32 R10, RZ, RZ, RZ ;  /* 0x000000ffff0a7224 */ /* 0x000fe200078e00ff */
[----:B------:R-:W-:Y:S01]  /*f440*/  ULDC UR8, c[0x0][0xc] ;  /* 0x0000030000087ab9 */ /* 0x000fe20000000800 */
[----:B------:R-:W-:-:S02]  /*f450*/  USHF.L.U32 UR5, UR9, UR6, URZ ;  /* 0x0000000609057299 */ /* 0x000fc4000800063f */
[----:B------:R-:W-:Y:S01]  /*f460*/  ULEA.HI UR11, UR11, UR10, URZ, 0x5 ;  /* 0x0000000a0b0b7291 */ /* 0x000fe2000f8f283f */
[----:B------:R-:W-:Y:S01]  /*f470*/  ULDC UR9, c[0x0][0x10] ;  /* 0x0000040000097ab9 */ /* 0x000fe20000000800 */
[----:B------:R-:W-:Y:S02]  /*f480*/  ULOP3.LUT UR6, URZ, UR7, URZ, 0x33, !UPT ;  /* 0x000000073f067292 */ /* 0x000fe4000f8e333f */
[----:B------:R-:W-:Y:S01]  /*f490*/  UIMAD.WIDE.U32 UR8, UR8, UR9, URZ ;  /* 0x00000009080872a5 */ /* 0x000fe2000f8e003f */
[----:B------:R-:W-:Y:S01]  /*f4a0*/  ULDC UR7, c[0x0][0x14] ;  /* 0x0000050000077ab9 */ /* 0x000fe20000000800 */
[----:B------:R-:W-:Y:S02]  /*f4b0*/  USHF.R.S32.HI UR20, URZ, 0x5, UR11 ;  /* 0x000000053f147899 */ /* 0x000fe4000801140b */
[----:B------:R-:W-:Y:S02]  /*f4c0*/  UIMAD.WIDE.U32 UR22, UR8, UR7, URZ ;  /* 0x00000007081672a5 */ /* 0x000fe4000f8e003f */
[----:B------:R-:W-:-:S02]  /*f4d0*/  UIMAD UR18, UR9, UR7, URZ ;  /* 0x00000007091272a4 */ /* 0x000fc4000f8e023f */
[----:B------:R-:W-:Y:S01]  /*f4e0*/  ULOP3.LUT UR26, UR13, 0x2, URZ, 0xfc, !UPT ;  /* 0x000000020d1a7892 */ /* 0x000fe2000f8efc3f */
[C---:B0-----:R-:W-:Y:S01]  /*f4f0*/  IMAD.SHL.U32 R9, R8.reuse, 0x20, RZ ;  /* 0x0000002008097824 */ /* 0x041fe200078e00ff */
[----:B------:R-:W-:Y:S01]  /*f500*/  UIADD3 UR18, UR23, UR18, URZ ;  /* 0x0000001217127290 */ /* 0x000fe2000fffe03f */
[----:B------:R-:W-:Y:S01]  /*f510*/  IMAD.SHL.U32 R8, R8, 0x400, RZ ;  /* 0x0000040008087824 */ /* 0x000fe200078e00ff */
[----:B------:R-:W-:Y:S02]  /*f520*/  UIADD3 UR27, UR20, 0x1, URZ ;  /* 0x00000001141b7890 */ /* 0x000fe4000fffe03f */
[----:B------:R-:W-:Y:S01]  /*f530*/  LOP3.LUT R9, R9, 0xe0, RZ, 0xc0, !PT ;  /* 0x000000e009097812 */ /* 0x000fe200078ec0ff */
[----:B------:R-:W-:Y:S01]  /*f540*/  ULDC.64 UR24, c[0x0][0x198] ;  /* 0x0000660000187ab9 */ /* 0x000fe20000000a00 */
[----:B------:R-:W-:-:S08]  /*f550*/  LOP3.LUT R8, R8, 0x1c00, RZ, 0xc0, !PT ;  /* 0x00001c0008087812 */ /* 0x000fd000078ec0ff */
.L_x_315:
[----:B------:R-:W-:-:S03]  /*f560*/  UMOV UR7, 0xffffffff ;  /* 0xffffffff00077882 */ /* 0x000fc60000000000 */
[----:B------:R-:W-:Y:S05]  /*f570*/  BRA.DIV UR7, `(.L_x_305) ;  /* 0x0000001607cc7947 */ /* 0x000fea000b800000 */
[----:B------:R-:W-:-:S13]  /*f580*/  ELECT P0, URZ, PT ;  /* 0x00000000003f782f */ /* 0x000fda0003800000 */
.L_x_340:
[----:B------:R-:W0:Y:S01]  /*f590*/  LDC R2, c[0x0][0x28c] ;  /* 0x0000a300ff027b82 */ /* 0x000e220000000800 */
[----:B------:R-:W-:Y:S01]  /*f5a0*/  BSSY B1, `(.L_x_306) ;  /* 0x000003a000017945 */ /* 0x000fe20003800000 */
[----:B0-----:R-:W-:-:S13]  /*f5b0*/  ISETP.LT.OR P0, PT, R2, 0x1, !P0 ;  /* 0x000000010200780c */ /* 0x001fda0004701670 */
[----:B------:R-:W-:Y:S05]  /*f5c0*/  @P0 BRA `(.L_x_307) ;  /* 0x0000000000dc0947 */ /* 0x000fea0003800000 */
[----:B------:R-:W-:Y:S02]  /*f5d0*/  IMAD.SHL.U32 R7, R5, 0x80, RZ ;  /* 0x0000008005077824 */ /* 0x000fe400078e00ff */
[----:B------:R-:W-:Y:S02]  /*f5e0*/  IMAD R14, R14, 0x100, R9 ;  /* 0x000001000e0e7824 */ /* 0x000fe400078e0209 */
[----:B------:R-:W-:Y:S02]  /*f5f0*/  IMAD.MOV.U32 R13, RZ, RZ, RZ ;  /* 0x000000ffff0d7224 */ /* 0x000fe400078e00ff */
[----:B------:R-:W-:Y:S02]  /*f600*/  IMAD.U32 R15, RZ, RZ, UR27 ;  /* 0x0000001bff0f7e24 */ /* 0x000fe4000f8e00ff */
[----:B------:R-:W-:Y:S02]  /*f610*/  IMAD.MOV.U32 R2, RZ, RZ, R0 ;  /* 0x000000ffff027224 */ /* 0x000fe400078e0000 */
[----:B------:R-:W-:-:S07]  /*f620*/  IMAD.MOV.U32 R3, RZ, RZ, R10 ;  /* 0x000000ffff037224 */ /* 0x000fce00078e000a */
.L_x_310:
[----:B------:R-:W0:Y:S01]  /*f630*/  S2R R5, SR_CgaCtaId ;  /* 0x0000000000057919 */ /* 0x000e220000008800 */
[----:B------:R-:W-:Y:S01]  /*f640*/  MOV R4, 0x400 ;  /* 0x0000040000047802 */ /* 0x000fe20000000f00 */
[----:B------:R-:W1:Y:S03]  /*f650*/  S2R R17, SR_TID.X ;  /* 0x0000000000117919 */ /* 0x000e660000002100 */
[----:B0-----:R-:W-:Y:S02]  /*f660*/  LEA R16, R5, R4, 0x18 ;  /* 0x0000000405107211 */ /* 0x001fe400078ec0ff */
[----:B------:R-:W-:Y:S02]  /*f670*/  SHF.L.U32 R4, R2, 0x1f, RZ ;  /* 0x0000001f02047819 */ /* 0x000fe400000006ff */
[----:B-1----:R-:W-:Y:S01]  /*f680*/  LOP3.LUT P1, RZ, R17, 0x7f, RZ, 0xc0, !PT ;  /* 0x0000007f11ff7812 */ /* 0x002fe2000782c0ff */
[----:B------:R-:W-:-:S04]  /*f690*/  IMAD R11, R3, 0x8, R16 ;  /* 0x00000008030b7824 */ /* 0x000fc800078e0210 */
[----:B------:R-:W0:Y:S08]  /*f6a0*/  SYNCS.PHASECHK.TRANS64.TRYWAIT P0, [R11+URZ+0x90], R4 ;  /* 0x000090040b0075a7 */ /* 0x000e30000800017f */
[----:B------:R-:W1:Y:S01]  /*f6b0*/  @!P1 LDC R5, c[0x0][0x500] ;  /* 0x00014000ff059b82 */ /* 0x000e620000000800 */
[----:B0-----:R-:W-:Y:S05]  /*f6c0*/  @!P0 BRA `(.L_x_308) ;  /* 0x0000001400988947 */ /* 0x001fea0003800000 */
.L_x_341:
[----:B------:R-:W-:Y:S01]  /*f6d0*/  UPRMT UR7, UR26, 0x9910, URZ ;  /* 0x000099101a077896 */ /* 0x000fe2000800003f */
[----:B-1----:R1:W-:Y:S03]  /*f6e0*/  @!P1 SYNCS.ARRIVE.TRANS64 RZ, [R11+URZ], R5 ;  /* 0x000000050bff99a7 */ /* 0x0023e6000800003f */
[----:B------:R-:W-:-:S06]  /*f6f0*/  UISETP.NE.AND UP0, UPT, UR7, 0x2, UPT ;  /* 0x000000020700788c */ /* 0x000fcc000bf05270 */
[----:B------:R-:W-:-:S13]  /*f700*/  PLOP3.LUT P0, PT, PT, PT, UP0, 0x80, 0x0 ;  /* 0x000000000000781c */ /* 0x000fda0003f0f008 */
[----:B-1----:R-:W-:Y:S05]  /*f710*/  @P0 BRA `(.L_x_309) ;  /* 0x0000000000040947 */ /* 0x002fea0003800000 */
[----:B------:R-:W-:Y:S01]  /*f720*/  BPT.TRAP 0x1 ;  /* 0x000000040000795c */ /* 0x000fe20000300000 */
.L_x_309:
[C---:B0-----:R-:W-:Y:S01]  /*f730*/  IMAD R4, R3.reuse, 0x1000, R16 ;  /* 0x0000100003047824 */ /* 0x041fe200078e0210 */
[----:B------:R-:W-:Y:S01]  /*f740*/  R2UR UR19, R16 ;  /* 0x00000000101372ca */ /* 0x000fe200000e0000 */
[----:B------:R-:W-:Y:S01]  /*f750*/  IMAD R5, R3, 0x2000, R8 ;  /* 0x0000200003057824 */ /* 0x000fe200078e0208 */
[----:B------:R-:W-:Y:S01]  /*f760*/  R2UR UR9, R11 ;  /* 0x000000000b0972ca */ /* 0x000fe200000e0000 */
[----:B------:R-:W-:Y:S01]  /*f770*/  VIADD R15, R15, 0xffffffff ;  /* 0xffffffff0f0f7836 */ /* 0x000fe20000000000 */
[----:B------:R-:W-:Y:S01]  /*f780*/  R2UR UR7, R4 ;  /* 0x00000000040772ca */ /* 0x000fe200000e0000 */
[----:B------:R-:W-:Y:S01]  /*f790*/  UIADD3 UR14, UP0, UR24, 0xf0, URZ ;  /* 0x000000f0180e7890 */ /* 0x000fe2000ff1e03f */
[----:B------:R-:W-:Y:S01]  /*f7a0*/  R2UR UR8, R5 ;  /* 0x00000000050872ca */ /* 0x000fe200000e0000 */
[----:B------:R-:W-:Y:S01]  /*f7b0*/  UIADD3 UR28, UP1, UR24, 0x1f0, URZ ;  /* 0x000001f0181c7890 */ /* 0x000fe2000ff3e03f */
[----:B------:R-:W-:Y:S01]  /*f7c0*/  R2UR UR11, R7 ;  /* 0x00000000070b72ca */ /* 0x000fe200000e0000 */
[----:B------:R-:W-:Y:S01]  /*f7d0*/  UIADD3.X UR15, URZ, UR25, URZ, UP0, !UPT ;  /* 0x000000193f0f7290 */ /* 0x000fe200087fe43f */
[----:B------:R-:W-:Y:S01]  /*f7e0*/  R2UR UR10, R13 ;  /* 0x000000000d0a72ca */ /* 0x000fe200000e0000 */
[----:B------:R-:W-:Y:S01]  /*f7f0*/  VIADD R3, R3, 0x1 ;  /* 0x0000000103037836 */ /* 0x000fe20000000000 */
[----:B------:R-:W-:Y:S01]  /*f800*/  R2UR UR12, R6 ;  /* 0x00000000060c72ca */ /* 0x000fe200000e0000 */
[----:B------:R-:W-:Y:S01]  /*f810*/  UIADD3.X UR29, URZ, UR25, URZ, UP1, !UPT ;  /* 0x000000193f1d7290 */ /* 0x000fe20008ffe43f */
[----:B------:R-:W-:Y:S01]  /*f820*/  R2UR UR21, R14 ;  /* 0x000000000e1572ca */ /* 0x000fe200000e0000 */
[----:B------:R-:W-:Y:S01]  /*f830*/  UMOV UR16, 0x0 ;  /* 0x0000000000107882 */ /* 0x000fe20000000000 */
[----:B------:R-:W-:Y:S01]  /*f840*/  ISETP.GT.AND P1, PT, R15, 0x1, PT ;  /* 0x000000010f00780c */ /* 0x000fe20003f24270 */
[----:B------:R-:W-:Y:S01]  /*f850*/  UIADD3 UR7, UR7, 0x200, URZ ;  /* 0x0000020007077890 */ /* 0x000fe2000fffe03f */
[----:B------:R-:W-:Y:S01]  /*f860*/  ISETP.NE.AND P0, PT, R3, 0x12, PT ;  /* 0x000000120300780c */ /* 0x000fe20003f05270 */
[----:B------:R-:W-:Y:S01]  /*f870*/  UIADD3 UR19, UR19, 0x12200, UR8 ;  /* 0x0001220013137890 */ /* 0x000fe2000fffe008 */
[----:B------:R-:W-:Y:S01]  /*f880*/  VIADD R13, R13, 0x20 ;  /* 0x000000200d0d7836 */ /* 0x000fe20000000000 */
[----:B------:R-:W-:Y:S01]  /*f890*/  UMOV UR17, 0x10000000 ;  /* 0x1000000000117882 */ /* 0x000fe20000000000 */
[----:B------:R-:W-:Y:S01]  /*f8a0*/  UMOV UR30, 0xff0000 ;  /* 0x00ff0000001e7882 */ /* 0x000fe20000000000 */
[----:B------:R-:W-:Y:S01]  /*f8b0*/  SEL R5, RZ, 0x1, P0 ;  /* 0x00000001ff057807 */ /* 0x000fe20000000000 */
[----:B------:R-:W-:Y:S01]  /*f8c0*/  UMOV UR8, UR7 ;  /* 0x0000000700087c82 */ /* 0x000fe20008000000 */
[----:B------:R-:W-:Y:S01]  /*f8d0*/  SEL R3, R3, RZ, P0 ;  /* 0x000000ff03037207 */ /* 0x000fe20000000000 */
[----:B------:R0:W-:Y:S01]  /*f8e0*/  UTMALDG.3D [UR8], [UR14], desc[UR16] ;  /* 0x000010080e0075b4 */ /* 0x0001e20008011000 */
[----:B------:R-:W-:Y:S01]  /*f8f0*/  LOP3.LUT R2, R2, R5, RZ, 0x3c, !PT ;  /* 0x0000000502027212 */ /* 0x000fe200078e3cff */
[----:B0-----:R-:W-:Y:S01]  /*f900*/  UMOV UR11, UR21 ;  /* 0x00000015000b7c82 */ /* 0x001fe20008000000 */
[----:B------:R-:W-:-:S02]  /*f910*/  UMOV UR8, UR19 ;  /* 0x0000001300087c82 */ /* 0x000fc40008000000 */
[----:B------:R0:W-:Y:S02]  /*f920*/  UTMALDG.3D.MULTICAST [UR8], [UR28], UR30, desc[UR16] ;  /* 0x000010081c0073b4 */ /* 0x0001e4000801181e */
[----:B0-----:R-:W-:Y:S05]  /*f930*/  @P1 BRA `(.L_x_310) ;  /* 0xfffffffc003c1947 */ /* 0x001fea000383ffff */
.L_x_307:
[----:B------:R-:W-:Y:S05]  /*f940*/  BSYNC B1 ;  /* 0x0000000000017941 */ /* 0x000fea0003800000 */
.L_x_306:
[----:B------:R-:W2:Y:S01]  /*f950*/  LDL.LU R17, [R1+0x80] ;  /* 0x0000800001117983 */ /* 0x000ea20000300800 */
[----:B------:R-:W-:Y:S01]  /*f960*/  LOP3.LUT P1, RZ, R12, 0xff, RZ, 0xc0, !PT ;  /* 0x000000ff0cff7812 */ /* 0x000fe2000782c0ff */
[----:B------:R-:W-:Y:S01]  /*f970*/  VIADD R10, R10, UR20 ;  /* 0x000000140a0a7c36 */ /* 0x000fe20008000000 */
[----:B------:R-:W-:Y:S01]  /*f980*/  ULDC.64 UR8, c[0x0][0x650] ;  /* 0x0001940000087ab9 */ /* 0x000fe20000000a00 */
[----:B------:R-:W3:Y:S01]  /*f990*/  LDL.LU R16, [R1+0x84] ;  /* 0x0000840001107983 */ /* 0x000ee20000300800 */
[----:B------:R-:W-:Y:S01]  /*f9a0*/  IMAD.U32 R5, RZ, RZ, UR20 ;  /* 0x00000014ff057e24 */ /* 0x000fe2000f8e00ff */
[----:B------:R-:W-:Y:S01]  /*f9b0*/  UISETP.GE.U32.AND UP0, UPT, UR20, 0x12, UPT ;  /* 0x000000121400788c */ /* 0x000fe2000bf06070 */
[----:B------:R-:W-:Y:S01]  /*f9c0*/  ISETP.GT.U32.AND P0, PT, R10, 0x11, PT ;  /* 0x000000110a00780c */ /* 0x000fe20003f04070 */
[----:B------:R-:W-:Y:S01]  /*f9d0*/  BSSY B1, `(.L_x_311) ;  /* 0x000006d000017945 */ /* 0x000fe20003800000 */
[----:B------:R-:W-:Y:S01]  /*f9e0*/  IMAD.MOV.U32 R14, RZ, RZ, -0x1 ;  /* 0xffffffffff0e7424 */ /* 0x000fe200078e00ff */
[----:B------:R-:W-:Y:S01]  /*f9f0*/  PRMT R12, RZ, 0x7610, R12 ;  /* 0x00007610ff0c7816 */ /* 0x000fe2000000000c */
[----:B------:R-:W-:Y:S01]  /*fa00*/  IMAD.MOV.U32 R6, RZ, RZ, -0x1 ;  /* 0xffffffffff067424 */ /* 0x000fe200078e00ff */
[----:B------:R-:W-:-:S02]  /*fa10*/  ISETP.LT.U32.AND P0, PT, R5, 0x12, P0 ;  /* 0x000000120500780c */ /* 0x000fc40000701070 */
[----:B------:R-:W0:Y:S01]  /*fa20*/  @P1 S2R R3, SR_CgaCtaId ;  /* 0x0000000000031919 */ /* 0x000e220000008800 */
[----:B------:R-:W-:Y:S02]  /*fa30*/  @P1 MOV R2, 0x400 ;  /* 0x0000040000021802 */ /* 0x000fe40000000f00 */
[----:B------:R-:W-:Y:S02]  /*fa40*/  PLOP3.LUT P3, PT, PT, PT, UP0, 0x80, 0x0 ;  /* 0x000000000000781c */ /* 0x000fe40003f6f008 */
[----:B0-----:R-:W-:Y:S01]  /*fa50*/  @P1 LEA R4, R3, R2, 0x18 ;  /* 0x0000000203041211 */ /* 0x001fe200078ec0ff */
[----:B------:R-:W-:-:S03]  /*fa60*/  IMAD.WIDE.U32 R2, R10, 0x38e38e39, RZ ;  /* 0x38e38e390a027825 */ /* 0x000fc600078e00ff */
[----:B------:R0:W-:Y:S02]  /*fa70*/  @P1 SYNCS.ARRIVE.TRANS64.A1T0 RZ, [R4+URZ+0x138], RZ ;  /* 0x000138ff04ff19a7 */ /* 0x0001e4000810003f */
[----:B------:R-:W-:Y:S02]  /*fa80*/  SHF.R.U32.HI R5, RZ, 0x2, R3 ;  /* 0x00000002ff057819 */ /* 0x000fe40000011603 */
[----:B------:R-:W-:Y:S02]  /*fa90*/  SEL R3, RZ, 0x1, !P0 ;  /* 0x00000001ff037807 */ /* 0x000fe40004000000 */
[----:B------:R-:W-:Y:S01]  /*faa0*/  PRMT R2, RZ, 0x7610, R2 ;  /* 0x00007610ff027816 */ /* 0x000fe20000000002 */
[----:B------:R-:W-:Y:S01]  /*fab0*/  IMAD R10, R5, -0x12, R10 ;  /* 0xffffffee050a7824 */ /* 0x000fe200078e020a */
[----:B------:R-:W-:-:S04]  /*fac0*/  LOP3.LUT R0, R0, R3, RZ, 0x3c, !PT ;  /* 0x0000000300007212 */ /* 0x000fc800078e3cff */
[----:B------:R-:W-:Y:S01]  /*fad0*/  @P3 LOP3.LUT R0, R0, 0x1, R5, 0x78, !PT ;  /* 0x0000000100003812 */ /* 0x000fe200078e7805 */
[----:B------:R-:W-:Y:S01]  /*fae0*/  IMAD.MOV.U32 R5, RZ, RZ, -0x1 ;  /* 0xffffffffff057424 */ /* 0x000fe200078e00ff */
[----:B---3--:R-:W-:-:S04]  /*faf0*/  IADD3 R16, P1, R16, UR22, RZ ;  /* 0x0000001610107c10 */ /* 0x008fc8000ff3e0ff */
[----:B--2---:R-:W-:Y:S01]  /*fb00*/  IADD3.X R17, R17, UR18, RZ, P1, !PT ;  /* 0x0000001211117c10 */ /* 0x004fe20008ffe4ff */
[----:B------:R0:W-:Y:S01]  /*fb10*/  STL [R1+0x84], R16 ;  /* 0x0000841001007387 */ /* 0x0001e20000100800 */
[----:B------:R-:W-:-:S03]  /*fb20*/  ISETP.GE.U32.AND P0, PT, R16, UR8, PT ;  /* 0x0000000810007c0c */ /* 0x000fc6000bf06070 */
[----:B------:R0:W-:Y:S01]  /*fb30*/  STL [R1+0x80], R17 ;  /* 0x0000801101007387 */ /* 0x0001e20000100800 */
[----:B------:R-:W-:-:S13]  /*fb40*/  ISETP.GE.U32.AND.EX P0, PT, R17, UR9, PT, P0 ;  /* 0x0000000911007c0c */ /* 0x000fda000bf06100 */
[----:B0-----:R-:W-:Y:S05]  /*fb50*/  @P0 BRA `(.L_x_312) ;  /* 0x0000000400500947 */ /* 0x001fea0003800000 */
[----:B------:R-:W-:Y:S01]  /*fb60*/  ULDC.64 UR8, c[0x0][0x628] ;  /* 0x00018a0000087ab9 */ /* 0x000fe20000000a00 */
[----:B------:R-:W0:Y:S01]  /*fb70*/  S2R R13, SR_CTAID.X ;  /* 0x00000000000d7919 */ /* 0x000e220000002500 */
[----:B------:R-:W-:Y:S01]  /*fb80*/  ISETP.NE.U32.AND P0, PT, RZ, UR8, PT ;  /* 0x00000008ff007c0c */ /* 0x000fe2000bf05070 */
[----:B------:R-:W-:Y:S01]  /*fb90*/  ULDC UR10, c[0x0][0x630] ;  /* 0x00018c00000a7ab9 */ /* 0x000fe20000000800 */
[----:B------:R-:W-:Y:S01]  /*fba0*/  IMAD.MOV.U32 R2, RZ, RZ, R16 ;  /* 0x000000ffff027224 */ /* 0x000fe200078e0010 */
[----:B------:R-:W1:Y:S01]  /*fbb0*/  S2R R11, SR_CTAID.Y ;  /* 0x00000000000b7919 */ /* 0x000e620000002600 */
[----:B------:R-:W-:Y:S01]  /*fbc0*/  ISETP.NE.AND.EX P0, PT, RZ, UR9, PT, P0 ;  /* 0x00000009ff007c0c */ /* 0x000fe2000bf05300 */
[----:B------:R-:W-:-:S12]  /*fbd0*/  IMAD.MOV.U32 R3, RZ, RZ, R17 ;  /* 0x000000ffff037224 */ /* 0x000fd800078e0011 */
[----:B------:R-:W-:Y:S05]  /*fbe0*/  @!P0 BRA `(.L_x_313) ;  /* 0x0000000000288947 */ /* 0x000fea0003800000 */
[----:B------:R-:W-:Y:S02]  /*fbf0*/  ULDC UR7, c[0x0][0x634] ;  /* 0x00018d0000077ab9 */ /* 0x000fe40000000800 */
[----:B------:R-:W-:-:S05]  /*fc00*/  IADD3 R7, P0, R16, UR7, RZ ;  /* 0x0000000710077c10 */ /* 0x000fca000ff1e0ff */
[----:B------:R-:W-:-:S04]  /*fc10*/  IMAD.X R15, RZ, RZ, R17, P0 ;  /* 0x000000ffff0f7224 */ /* 0x000fc800000e0611 */
[----:B------:R-:W-:-:S04]  /*fc20*/  IMAD.WIDE.U32 R4, R15, UR8, RZ ;  /* 0x000000080f047c25 */ /* 0x000fc8000f8e00ff */
[----:B------:R-:W-:-:S04]  /*fc30*/  IMAD.WIDE.U32 R4, P0, R7, UR9, R4 ;  /* 0x0000000907047c25 */ /* 0x000fc8000f800004 */
[----:B------:R-:W-:-:S04]  /*fc40*/  IMAD.WIDE.U32 R6, R7, UR8, RZ ;  /* 0x0000000807067c25 */ /* 0x000fc8000f8e00ff */
[----:B------:R-:W-:Y:S01]  /*fc50*/  IMAD.X R3, RZ, RZ, RZ, P0 ;  /* 0x000000ffff037224 */ /* 0x000fe200000e06ff */
[----:B------:R-:W-:Y:S01]  /*fc60*/  IADD3 RZ, P0, R7, R4, RZ ;  /* 0x0000000407ff7210 */ /* 0x000fe20007f1e0ff */
[----:B------:R-:W-:-:S04]  /*fc70*/  IMAD.MOV.U32 R2, RZ, RZ, R5 ;  /* 0x000000ffff027224 */ /* 0x000fc800078e0005 */
[----:B------:R-:W-:-:S08]  /*fc80*/  IMAD.WIDE.U32.X R2, R15, UR9, R2, P0 ;  /* 0x000000090f027c25 */ /* 0x000fd000080e0402 */
.L_x_313:
[--C-:B------:R-:W-:Y:S01]  /*fc90*/  SHF.R.U64 R6, R2, UR10, R3.reuse ;  /* 0x0000000a02067c19 */ /* 0x100fe20008001203 */
[----:B------:R-:W-:Y:S01]  /*fca0*/  ULDC.64 UR8, c[0x0][0x620] ;  /* 0x0001880000087ab9 */ /* 0x000fe20000000a00 */
[----:B------:R-:W-:Y:S01]  /*fcb0*/  SHF.R.U32.HI R2, RZ, UR10, R3 ;  /* 0x0000000aff027c19 */ /* 0x000fe20008011603 */
[----:B------:R-:W-:Y:S01]  /*fcc0*/  IMAD.MOV.U32 R3, RZ, RZ, R17 ;  /* 0x000000ffff037224 */ /* 0x000fe200078e0011 */
[----:B------:R-:W-:Y:S01]  /*fcd0*/  IADD3 R5, P0, RZ, -R6, RZ ;  /* 0x80000006ff057210 */ /* 0x000fe20007f1e0ff */
[----:B------:R-:W-:Y:S01]  /*fce0*/  ULDC UR7, c[0x0][0x150] ;  /* 0x0000540000077ab9 */ /* 0x000fe20000000800 */
[----:B0-----:R-:W-:Y:S01]  /*fcf0*/  I2FP.F32.U32 R7, R13 ;  /* 0x0000000d00077245 */ /* 0x001fe20000201000 */
[----:B------:R-:W0:Y:S01]  /*fd00*/  LDC R18, c[0x0][0x144] ;  /* 0x00005100ff127b82 */ /* 0x000e220000000800 */
[----:B------:R-:W-:Y:S01]  /*fd10*/  ULDC.64 UR10, c[0x0][0x640] ;  /* 0x00019000000a7ab9 */ /* 0x000fe20000000a00 */
[----:B------:R-:W-:Y:S01]  /*fd20*/  IMAD.X R2, RZ, RZ, ~R2, P0 ;  /* 0x000000ffff027224 */ /* 0x000fe200000e0e02 */
[----:B------:R-:W-:-:S03]  /*fd30*/  ISETP.NE.U32.AND P0, PT, RZ, UR10, PT ;  /* 0x0000000aff007c0c */ /* 0x000fc6000bf05070 */
[----:B------:R-:W-:Y:S01]  /*fd40*/  IMAD R4, R2, UR8, RZ ;  /* 0x0000000802047c24 */ /* 0x000fe2000f8e02ff */
[----:B------:R-:W-:Y:S01]  /*fd50*/  ISETP.NE.AND.EX P0, PT, RZ, UR11, PT, P0 ;  /* 0x0000000bff007c0c */ /* 0x000fe2000bf05300 */
[----:B------:R-:W-:Y:S02]  /*fd60*/  IMAD.MOV.U32 R2, RZ, RZ, R16 ;  /* 0x000000ffff027224 */ /* 0x000fe400078e0010 */
[----:B------:R-:W2:Y:S02]  /*fd70*/  LDC R16, c[0x0][0x148] ;  /* 0x00005200ff107b82 */ /* 0x000ea40000000800 */
[----:B------:R-:W-:Y:S01]  /*fd80*/  IMAD.WIDE.U32 R2, R5, UR8, R2 ;  /* 0x0000000805027c25 */ /* 0x000fe2000f8e0002 */
[----:B------:R-:W-:-:S03]  /*fd90*/  ULDC UR8, c[0x0][0x154] ;  /* 0x0000550000087ab9 */ /* 0x000fc60000000800 */
[----:B------:R-:W-:Y:S02]  /*fda0*/  IMAD R5, R5, UR9, R4 ;  /* 0x0000000905057c24 */ /* 0x000fe4000f8e0204 */
[----:B------:R-:W-:Y:S01]  /*fdb0*/  FMUL R4, R7, UR7 ;  /* 0x0000000707047c20 */ /* 0x000fe20008400000 */
[----:B------:R-:W-:Y:S01]  /*fdc0*/  ULDC UR7, c[0x0][0x618] ;  /* 0x0001860000077ab9 */ /* 0x000fe20000000800 */
[----:B------:R-:W-:Y:S01]  /*fdd0*/  ULDC UR9, c[0x0][0x608] ;  /* 0x0001820000097ab9 */ /* 0x000fe20000000800 */
[----:B------:R-:W-:-:S03]  /*fde0*/  IMAD.IADD R3, R3, 0x1, R5 ;  /* 0x0000000103037824 */ /* 0x000fc600078e0205 */
[----:B------:R-:W3:Y:S02]  /*fdf0*/  F2I.U32.TRUNC.NTZ R4, R4 ;  /* 0x0000000400047305 */ /* 0x000ee4000020f000 */
[----:B------:R-:W-:Y:S02]  /*fe00*/  SHF.R.U64 R7, R2, UR7, R3 ;  /* 0x0000000702077c19 */ /* 0x000fe40008001203 */
[----:B-1----:R-:W-:-:S05]  /*fe10*/  I2FP.F32.U32 R2, R11 ;  /* 0x0000000b00027245 */ /* 0x002fca0000201000 */
[----:B------:R-:W-:Y:S01]  /*fe20*/  FMUL R5, R2, UR8 ;  /* 0x0000000802057c20 */ /* 0x000fe20008400000 */
[----:B------:R-:W-:Y:S01]  /*fe30*/  SHF.R.U32.HI R2, RZ, UR7, R3 ;  /* 0x00000007ff027c19 */ /* 0x000fe20008011603 */
[----:B------:R-:W-:Y:S02]  /*fe40*/  ULDC UR7, c[0x0][0x658] ;  /* 0x0001960000077ab9 */ /* 0x000fe40000000800 */
[----:B------:R1:W4:Y:S01]  /*fe50*/  F2I.U32.TRUNC.NTZ R19, R5 ;  /* 0x0000000500137305 */ /* 0x000322000020f000 */
[----:B------:R-:W-:Y:S01]  /*fe60*/  SHF.R.U64 R15, R7, UR9, R2 ;  /* 0x00000009070f7c19 */ /* 0x000fe20008001202 */
[----:B---3--:R-:W-:Y:S01]  /*fe70*/  IMAD.MOV R4, RZ, RZ, -R4 ;  /* 0x000000ffff047224 */ /* 0x008fe200078e0a04 */
[----:B------:R-:W-:-:S03]  /*fe80*/  SHF.R.U32.HI R2, RZ, UR9, R2 ;  /* 0x00000009ff027c19 */ /* 0x000fc60008011602 */
[----:B0-----:R-:W-:Y:S01]  /*fe90*/  IMAD R13, R18, R4, R13 ;  /* 0x00000004120d7224 */ /* 0x001fe200078e020d */
[--C-:B------:R-:W-:Y:S02]  /*fea0*/  SHF.R.U64 R14, R15, UR7, R2.reuse ;  /* 0x000000070f0e7c19 */ /* 0x100fe40008001202 */
[----:B------:R-:W-:-:S03]  /*feb0*/  SHF.R.U32.HI R17, RZ, UR7, R2 ;  /* 0x00000007ff117c19 */ /* 0x000fc60008011602 */
[----:B------:R-:W-:Y:S02]  /*fec0*/  IMAD.MOV.U32 R2, RZ, RZ, R14 ;  /* 0x000000ffff027224 */ /* 0x000fe400078e000e */
[----:B------:R-:W-:Y:S01]  /*fed0*/  IMAD.MOV.U32 R3, RZ, RZ, R17 ;  /* 0x000000ffff037224 */ /* 0x000fe200078e0011 */
[----:B-1--4-:R-:W-:Y:S06]  /*fee0*/  @!P0 BRA `(.L_x_314) ;  /* 0x0000000000288947 */ /* 0x012fec0003800000 */
[----:B------:R-:W-:Y:S02]  /*fef0*/  ULDC UR7, c[0x0][0x64c] ;  /* 0x0001930000077ab9 */ /* 0x000fe40000000800 */
[----:B------:R-:W-:-:S05]  /*ff00*/  IADD3 R3, P0, R14, UR7, RZ ;  /* 0x000000070e037c10 */ /* 0x000fca000ff1e0ff */
[----:B------:R-:W-:-:S04]  /*ff10*/  IMAD.X R17, RZ, RZ, R17, P0 ;  /* 0x000000ffff117224 */ /* 0x000fc800000e0611 */
[----:B------:R-:W-:-:S04]  /*ff20*/  IMAD.WIDE.U32 R4, R17, UR10, RZ ;  /* 0x0000000a11047c25 */ /* 0x000fc8000f8e00ff */
[----:B------:R-:W-:-:S04]  /*ff30*/  IMAD.WIDE.U32 R4, P0, R3, UR11, R4 ;  /* 0x0000000b03047c25 */ /* 0x000fc8000f800004 */
[----:B------:R-:W-:-:S04]  /*ff40*/  IMAD.WIDE.U32 R2, R3, UR10, RZ ;  /* 0x0000000a03027c25 */ /* 0x000fc8000f8e00ff */
[----:B------:R-:W-:Y:S01]  /*ff50*/  IMAD.MOV.U32 R2, RZ, RZ, R5 ;  /* 0x000000ffff027224 */ /* 0x000fe200078e0005 */
[----:B------:R-:W-:Y:S01]  /*ff60*/  IADD3 RZ, P1, R3, R4, RZ ;  /* 0x0000000403ff7210 */ /* 0x000fe20007f3e0ff */
[----:B------:R-:W-:-:S04]  /*ff70*/  IMAD.X R3, RZ, RZ, RZ, P0 ;  /* 0x000000ffff037224 */ /* 0x000fc800000e06ff */
[----:B------:R-:W-:-:S08]  /*ff80*/  IMAD.WIDE.U32.X R2, R17, UR11, R2, P1 ;  /* 0x0000000b11027c25 */ /* 0x000fd000088e0402 */
.L_x_314:
[----:B------:R-:W-:Y:S01]  /*ff90*/  ULDC UR7, c[0x0][0x648] ;  /* 0x0001920000077ab9 */ /* 0x000fe20000000800 */
[----:B------:R-:W-:Y:S01]  /*ffa0*/  LOP3.LUT R15, R15, UR6, RZ, 0xc0, !PT ;  /* 0x000000060f0f7c12 */ /* 0x000fe2000f8ec0ff */
[----:B------:R-:W-:Y:S01]  /*ffb0*/  IMAD.MOV R19, RZ, RZ, -R19 ;  /* 0x000000ffff137224 */ /* 0x000fe200078e0a13 */
[----:B------:R-:W-:Y:S01]  /*ffc0*/  SHF.R.U64 R2, R2, UR7, R3 ;  /* 0x0000000702027c19 */ /* 0x000fe20008001203 */
[----:B------:R-:W-:Y:S01]  /*ffd0*/  ULDC UR7, c[0x0][0x638] ;  /* 0x00018e0000077ab9 */ /* 0x000fe20000000800 */
[----:B------:R-:W-:Y:S01]  /*ffe0*/  LOP3.LUT R7, R7, UR4, RZ, 0xc0, !PT ;  /* 0x0000000407077c12 */ /* 0x000fe2000f8ec0ff */
[----:B--2---:R-:W-:Y:S01]  /*fff0*/  @P2 IMAD R13, R16, R19, R11 ;  /* 0x00000013100d2224 */ /* 0x004fe200078e020b */
[----:B------:R-:W-:Y:S01]  /*10000*/  ULDC UR8, c[0x0][0x610] ;  /* 0x0001840000087ab9 */ /* 0x000fe20000000800 */
[----:B------:R-:W-:Y:S02]  /*10010*/  IMAD.MOV R3, RZ, RZ, -R2 ;  /* 0x000000ffff037224 */ /* 0x000fe400078e0a02 */
[----:B------:R-:W-:-:S02]  /*10020*/  IMAD R2, R2, UR5, R15 ;  /* 0x0000000502027c24 */ /* 0x000fc4000f8e020f */
[----:B------:R-:W-:Y:S01]  /*10030*/  IMAD R14, R3, UR7, R14 ;  /* 0x00000007030e7c24 */ /* 0x000fe2000f8e020e */
[----:B------:R-:W-:Y:S01]  /*10040*/  ULDC UR7, c[0x0][0x600] ;  /* 0x0001800000077ab9 */ /* 0x000fe20000000800 */
[----:B------:R-:W-:Y:S02]  /*10050*/  IMAD R13, R2, UR8, R13 ;  /* 0x00000008020d7c24 */ /* 0x000fe4000f8e020d */
[----:B------:R-:W-:Y:S02]  /*10060*/  IMAD R4, R14, UR7, R7 ;  /* 0x000000070e047c24 */ /* 0x000fe4000f8e0207 */
[----:B------:R-:W-:-:S03]  /*10070*/  IMAD.MOV.U32 R2, RZ, RZ, 0x1 ;  /* 0x00000001ff027424 */ /* 0x000fc600078e00ff */
[----:B------:R-:W-:Y:S02]  /*10080*/  SEL R14, R4, R13, !P2 ;  /* 0x0000000d040e7207 */ /* 0x000fe40005000000 */
[----:B------:R-:W-:-:S07]  /*10090*/  SEL R5, R13, R4, !P2 ;  /* 0x000000040d057207 */ /* 0x000fce0005000000 */
.L_x_312:
[----:B------:R-:W-:Y:S05]  /*100a0*/  BSYNC B1 ;  /* 0x0000000000017941 */ /* 0x000fea0003800000 */
.L_x_311:
[----:B------:R-:W-:-:S13]  /*100b0*/  LOP3.LUT P0, RZ, R2, 0xff, RZ, 0xc0, !PT ;  /* 0x000000ff02ff7812 */ /* 0x000fda000780c0ff */
[----:B------:R-:W-:Y:S05]  /*100c0*/  @P0 BRA `(.L_x_315) ;  /* 0xfffffff400240947 */ /* 0x000fea000383ffff */
[----:B------:R-:W-:Y:S05]  /*100d0*/  BSYNC B0 ;  /* 0x0000000000007941 */ /* 0x000fea0003800000 */
.L_x_304:
[----:B------:R-:W-:-:S03]  /*100e0*/  UMOV UR7, 0xffffffff ;  /* 0xffffffff00077882 */ /* 0x000fc60000000000 */
[----:B------:R-:W-:Y:S05]  /*100f0*/  BRA.DIV UR7, `(.L_x_316) ;  /* 0x0000000e07207947 */ /* 0x000fea000b800000 */
[----:B------:R-:W-:-:S13]  /*10100*/  ELECT P0, URZ, PT ;  /* 0x00000000003f782f */ /* 0x000fda0003800000 */
.L_x_344:
[----:B------:R-:W-:Y:S04]  /*10110*/  BSSY B0, `(.L_x_317) ;  /* 0x00000aa000007945 */ /* 0x000fe80003800000 */
[----:B------:R-:W-:Y:S05]  /*10120*/  @!P0 BRA `(.L_x_318) ;  /* 0x0000000800a08947 */ /* 0x000fea0003800000 */
[----:B------:R-:W-:-:S04]  /*10130*/  ULOP3.LUT UR7, UR13, 0x2, URZ, 0xfc, !UPT ;  /* 0x000000020d077892 */ /* 0x000fc8000f8efc3f */
[----:B------:R-:W-:-:S06]  /*10140*/  UISETP.NE.AND UP0, UPT, UR7, 0x3, UPT ;  /* 0x000000030700788c */ /* 0x000fcc000bf05270 */
[----:B------:R-:W-:-:S13]  /*10150*/  PLOP3.LUT P0, PT, PT, PT, UP0, 0x80, 0x0 ;  /* 0x000000000000781c */ /* 0x000fda0003f0f008 */
[----:B------:R-:W-:Y:S05]  /*10160*/  @!P0 BRA `(.L_x_319) ;  /* 0x0000000000048947 */ /* 0x000fea0003800000 */
[----:B------:R-:W-:Y:S01]  /*10170*/  BPT.TRAP 0x1 ;  /* 0x000000040000795c */ /* 0x000fe20000300000 */
.L_x_319:
[----:B------:R-:W0:Y:S01]  /*10180*/  S2R R3, SR_CgaCtaId ;  /* 0x0000000000037919 */ /* 0x000e220000008800 */
[----:B------:R-:W-:-:S04]  /*10190*/  MOV R2, 0x400 ;  /* 0x0000040000027802 */ /* 0x000fc80000000f00 */
[----:B0-----:R-:W-:Y:S02]  /*101a0*/  LEA R3, R3, R2, 0x18 ;  /* 0x0000000203037211 */ /* 0x001fe400078ec0ff */
[----:B------:R-:W-:-:S03]  /*101b0*/  SHF.L.U32 R2, R0, 0x1f, RZ ;  /* 0x0000001f00027819 */ /* 0x000fc600000006ff */
[----:B------:R-:W-:-:S04]  /*101c0*/  VIADD R3, R3, 0x90 ;  /* 0x0000009003037836 */ /* 0x000fc80000000000 */
[C---:B------:R-:W-:Y:S02]  /*101d0*/  IMAD R7, R10.reuse, 0x8, R3 ;  /* 0x000000080a077824 */ /* 0x040fe400078e0203 */
[----:B------:R-:W-:Y:S02]  /*101e0*/  VIADD R10, R10, 0x1 ;  /* 0x000000010a0a7836 */ /* 0x000fe40000000000 */
[----:B------:R-:W0:Y:S03]  /*101f0*/  SYNCS.PHASECHK.TRANS64.TRYWAIT P0, [R7+URZ], R2 ;  /* 0x00000002070075a7 */ /* 0x000e26000800017f */
[----:B------:R-:W-:-:S04]  /*10200*/  ISETP.NE.AND P1, PT, R10, 0x12, PT ;  /* 0x000000120a00780c */ /* 0x000fc80003f25270 */
[----:B------:R-:W-:Y:S02]  /*10210*/  SEL R5, RZ, 0x1, P1 ;  /* 0x00000001ff057807 */ /* 0x000fe40000800000 */
[----:B------:R-:W-:Y:S02]  /*10220*/  SEL R10, R10, RZ, P1 ;  /* 0x000000ff0a0a7207 */ /* 0x000fe40000800000 */
[----:B------:R-:W-:-:S03]  /*10230*/  LOP3.LUT R5, R0, R5, RZ, 0x3c, !PT ;  /* 0x0000000500057212 */ /* 0x000fc600078e3cff */
[----:B------:R-:W-:Y:S01]  /*10240*/  IMAD R9, R10, 0x8, R3 ;  /* 0x000000080a097824 */ /* 0x000fe200078e0203 */
[----:B------:R-:W-:Y:S01]  /*10250*/  SHF.L.U32 R4, R5, 0x1f, RZ ;  /* 0x0000001f05047819 */ /* 0x000fe200000006ff */
[----:B0-----:R-:W-:Y:S06]  /*10260*/  @!P0 BRA `(.L_x_320) ;  /* 0x0000000800e48947 */ /* 0x001fec0003800000 */
.L_x_345:
[----:B------:R-:W1:Y:S01]  /*10270*/  SYNCS.PHASECHK.TRANS64.TRYWAIT P0, [R9+URZ], R4 ;  /* 0x00000004090075a7 */ /* 0x000e62000800017f */
[----:B------:R-:W-:-:S05]  /*10280*/  VIADD R0, R10, 0x1 ;  /* 0x000000010a007836 */ /* 0x000fca0000000000 */
[----:B------:R-:W-:-:S04]  /*10290*/  ISETP.NE.AND P1, PT, R0, 0x12, PT ;  /* 0x000000120000780c */ /* 0x000fc80003f25270 */
[----:B0-----:R-:W-:Y:S02]  /*102a0*/  SEL R2, RZ, 0x1, P1 ;  /* 0x00000001ff027807 */ /* 0x001fe40000800000 */
[----:B------:R-:W-:Y:S02]  /*102b0*/  SEL R0, R0, RZ, P1 ;  /* 0x000000ff00007207 */ /* 0x000fe40000800000 */
[----:B------:R-:W-:-:S03]  /*102c0*/  LOP3.LUT R7, R5, R2, RZ, 0x3c, !PT ;  /* 0x0000000205077212 */ /* 0x000fc600078e3cff */
[----:B------:R-:W-:Y:S01]  /*102d0*/  IMAD R6, R0, 0x8, R3 ;  /* 0x0000000800067824 */ /* 0x000fe200078e0203 */
[----:B------:R-:W-:Y:S01]  /*102e0*/  SHF.L.U32 R5, R7, 0x1f, RZ ;  /* 0x0000001f07057819 */ /* 0x000fe200000006ff */
[----:B-1----:R-:W-:Y:S06]  /*102f0*/  @!P0 BRA `(.L_x_321) ;  /* 0x0000000800d48947 */ /* 0x002fec0003800000 */
.L_x_346:
[----:B------:R-:W1:Y:S01]  /*10300*/  SYNCS.PHASECHK.TRANS64.TRYWAIT P0, [R6+URZ], R5 ;  /* 0x00000005060075a7 */ /* 0x000e62000800017f */
[----:B------:R-:W-:-:S05]  /*10310*/  VIADD R0, R0, 0x1 ;  /* 0x0000000100007836 */ /* 0x000fca0000000000 */
[----:B------:R-:W-:-:S04]  /*10320*/  ISETP.NE.AND P1, PT, R0, 0x12, PT ;  /* 0x000000120000780c */ /* 0x000fc80003f25270 */
[----:B------:R-:W-:Y:S02]  /*10330*/  SEL R2, RZ, 0x1, P1 ;  /* 0x00000001ff027807 */ /* 0x000fe40000800000 */
[----:B------:R-:W-:Y:S02]  /*10340*/  SEL R0, R0, RZ, P1 ;  /* 0x000000ff00007207 */ /* 0x000fe40000800000 */
[----:B------:R-:W-:-:S03]  /*10350*/  LOP3.LUT R7, R7, R2, RZ, 0x3c, !PT ;  /* 0x0000000207077212 */ /* 0x000fc600078e3cff */
[----:B0-----:R-:W-:Y:S01]  /*10360*/  IMAD R9, R0, 0x8, R3 ;  /* 0x0000000800097824 */ /* 0x001fe200078e0203 */
[----:B------:R-:W-:Y:S01]  /*10370*/  SHF.L.U32 R4, R7, 0x1f, RZ ;  /* 0x0000001f07047819 */ /* 0x000fe200000006ff */
[----:B-1----:R-:W-:Y:S06]  /*10380*/  @!P0 BRA `(.L_x_322) ;  /* 0x0000000800c48947 */ /* 0x002fec0003800000 */
.L_x_347:
        /* <DEDUP_REMOVED lines=9> */
.L_x_348:
        /* <DEDUP_REMOVED lines=9> */
.L_x_349:
        /* <DEDUP_REMOVED lines=9> */
.L_x_350:
        /* <DEDUP_REMOVED lines=9> */
.L_x_351:
        /* <DEDUP_REMOVED lines=9> */
.L_x_352:
        /* <DEDUP_REMOVED lines=9> */
.L_x_353:
        /* <DEDUP_REMOVED lines=9> */
.L_x_354:
        /* <DEDUP_REMOVED lines=9> */
.L_x_355:
        /* <DEDUP_REMOVED lines=9> */
.L_x_356:
        /* <DEDUP_REMOVED lines=9> */
.L_x_357:
        /* <DEDUP_REMOVED lines=9> */
.L_x_358:
        /* <DEDUP_REMOVED lines=9> */
.L_x_359:
        /* <DEDUP_REMOVED lines=9> */
.L_x_360:
[----:B------:R-:W1:Y:S01]  /*10ae0*/  SYNCS.PHASECHK.TRANS64.TRYWAIT P0, [R6+URZ], R5 ;  /* 0x00000005060075a7 */ /* 0x000e62000800017f */
[----:B------:R-:W-:-:S05]  /*10af0*/  VIADD R0, R0, 0x1 ;  /* 0x0000000100007836 */ /* 0x000fca0000000000 */
[----:B------:R-:W-:-:S04]  /*10b00*/  ISETP.NE.AND P1, PT, R0, 0x12, PT ;  /* 0x000000120000780c */ /* 0x000fc80003f25270 */
[----:B------:R-:W-:Y:S02]  /*10b10*/  SEL R2, RZ, 0x1, P1 ;  /* 0x00000001ff027807 */ /* 0x000fe40000800000 */
[----:B------:R-:W-:Y:S02]  /*10b20*/  SEL R0, R0, RZ, P1 ;  /* 0x000000ff00007207 */ /* 0x000fe40000800000 */
[----:B------:R-:W-:Y:S01]  /*10b30*/  LOP3.LUT R2, R7, R2, RZ, 0x3c, !PT ;  /* 0x0000000207027212 */ /* 0x000fe200078e3cff */
[----:B-1----:R-:W-:Y:S06]  /*10b40*/  @!P0 BRA `(.L_x_336) ;  /* 0x0000000400ec8947 */ /* 0x002fec0003800000 */
.L_x_361:
[----:B------:R-:W-:Y:S01]  /*10b50*/  IMAD R3, R0, 0x8, R3 ;  /* 0x0000000800037824 */ /* 0x000fe200078e0203 */
[----:B------:R-:W-:-:S07]  /*10b60*/  SHF.L.U32 R0, R2, 0x1f, RZ ;  /* 0x0000001f02007819 */ /* 0x000fce00000006ff */
.L_x_337:
[----:B--2---:R2:W3:Y:S02]  /*10b70*/  SYNCS.PHASECHK.TRANS64.TRYWAIT P0, [R3+URZ], R0 ;  /* 0x00000000030075a7 */ /* 0x0044e4000800017f */
[----:B---3--:R-:W-:Y:S05]  /*10b80*/  @!P0 NANOSLEEP.SYNCS 0x989680 ;  /* 0x009896800000895d */ /* 0x008fea0003900000 */
[----:B------:R-:W3:Y:S02]  /*10b90*/  @!P0 SYNCS.PHASECHK.TRANS64 P0, [R3+URZ], R0 ;  /* 0x00000000030085a7 */ /* 0x000ee4000800007f */
[----:B---3--:R-:W-:Y:S05]  /*10ba0*/  @!P0 BRA `(.L_x_337) ;  /* 0xfffffffc00f08947 */ /* 0x008fea000383ffff */
.L_x_318:
[----:B------:R-:W-:Y:S05]  /*10bb0*/  BSYNC B0 ;  /* 0x0000000000007941 */ /* 0x000fea0003800000 */
.L_x_317:
[----:B------:R-:W-:Y:S05]  /*10bc0*/  EXIT ;  /* 0x000000000000794d */ /* 0x000fea0003800000 */
.L_x_22:
[----:B-1----:R-:W-:-:S04]  /*10bd0*/  IMAD.U32 R3, RZ, RZ, UR6 ;  /* 0x00000006ff037e24 */ /* 0x002fc8000f8e00ff */
[----:B------:R1:W2:Y:S03]  /*10be0*/  SYNCS.PHASECHK.TRANS64.TRYWAIT P0, [R3+URZ], R0 ;  /* 0x00000000030075a7 */ /* 0x0002a6000800017f */
[----:B--2---:R-:W-:Y:S05]  /*10bf0*/  @!P0 NANOSLEEP.SYNCS 0x989680 ;  /* 0x009896800000895d */ /* 0x004fea0003900000 */
[----:B------:R-:W2:Y:S02]  /*10c00*/  @!P0 SYNCS.PHASECHK.TRANS64 P0, [R3+URZ], R0 ;  /* 0x00000000030085a7 */ /* 0x000ea4000800007f */
[----:B--2---:R-:W-:Y:S05]  /*10c10*/  @!P0 BRA `(.L_x_22) ;  /* 0xfffffffc00ec8947 */ /* 0x004fea000383ffff */
[----:B------:R-:W-:Y:S05]  /*10c20*/  BRA `(.L_x_21) ;  /* 0xffffff1000fc7947 */ /* 0x000fea000383ffff */
.L_x_28:
[----:B-----5:R1:W-:Y:S02]  /*10c30*/  STL [R1+0x90], R0 ;  /* 0x0000900001007387 */ /* 0x0203e40000100800 */
[----:B-1----:R-:W-:-:S04]  /*10c40*/  IMAD.U32 R0, RZ, RZ, UR9 ;  /* 0x00000009ff007e24 */ /* 0x002fc8000f8e00ff */
[----:B------:R1:W3:Y:S03]  /*10c50*/  SYNCS.PHASECHK.TRANS64.TRYWAIT P0, [R0+URZ], R229 ;  /* 0x000000e5000075a7 */ /* 0x0002e6000800017f */
[----:B---3--:R-:W-:Y:S05]  /*10c60*/  @!P0 NANOSLEEP.SYNCS 0x989680 ;  /* 0x009896800000895d */ /* 0x008fea0003900000 */
[----:B------:R1:W3:Y:S02]  /*10c70*/  @!P0 SYNCS.PHASECHK.TRANS64 P0, [R0+URZ], R229 ;  /* 0x000000e5000085a7 */ /* 0x0002e4000800007f */
[----:B-1----:R1:W5:Y:S02]  /*10c80*/  LDL.LU R0, [R1+0x90] ;  /* 0x0000900001007983 */ /* 0x0023640000300800 */
[----:B-1-3--:R-:W-:Y:S05]  /*10c90*/  @!P0 BRA `(.L_x_28) ;  /* 0xfffffffc00e48947 */ /* 0x00afea000383ffff */
[----:B------:R-:W-:Y:S05]  /*10ca0*/  BRA `(.L_x_27) ;  /* 0xffffff24005c7947 */ /* 0x000fea000383ffff */
.L_x_305:
[----:B------:R-:W-:Y:S01]  /*10cb0*/  BSSY B1, `(.L_x_338) ;  /* 0x0000006000017945 */ /* 0x000fe20003800000 */
[----:B------:R-:W-:-:S07]  /*10cc0*/  IMAD.MOV.U32 R2, RZ, RZ, -0x1 ;  /* 0xffffffffff027424 */ /* 0x000fce00078e00ff */
[----:B------:R-:W-:Y:S05]  /*10cd0*/  WARPSYNC.COLLECTIVE R2, `(.L_x_339) ;  /* 0x00000000020c7348 */ /* 0x000fea0003c00000 */
[----:B------:R-:W-:Y:S02]  /*10ce0*/  ELECT P0, UR62, PT ;  /* 0x00000000003e782f */ /* 0x000fe40003800000 */
[----:B------:R-:W-:Y:S01]  /*10cf0*/  MOV R2, UR62 ;  /* 0x0000003e00027c02 */ /* 0x000fe20008000f00 */
[----:B------:R-:W-:Y:S10]  /*10d00*/  ENDCOLLECTIVE ;  /* 0x000000000000791b */ /* 0x000ff40003800000 */
.L_x_339:
[----:B------:R-:W-:Y:S05]  /*10d10*/  BSYNC B1 ;  /* 0x0000000000017941 */ /* 0x000fea0003800000 */
.L_x_338:
[----:B------:R-:W-:Y:S05]  /*10d20*/  BRA `(.L_x_340) ;  /* 0xffffffe800187947 */ /* 0x000fea000383ffff */
.L_x_308:
[----:B0-----:R0:W2:Y:S02]  /*10d30*/  SYNCS.PHASECHK.TRANS64.TRYWAIT P0, [R11+URZ+0x90], R4 ;  /* 0x000090040b0075a7 */ /* 0x0010a4000800017f */
[----:B--2---:R-:W-:Y:S05]  /*10d40*/  @!P0 NANOSLEEP.SYNCS 0x989680 ;  /* 0x009896800000895d */ /* 0x004fea0003900000 */
[----:B------:R-:W2:Y:S02]  /*10d50*/  @!P0 SYNCS.PHASECHK.TRANS64 P0, [R11+URZ+0x90], R4 ;  /* 0x000090040b0085a7 */ /* 0x000ea4000800007f */
[----:B--2---:R-:W-:Y:S05]  /*10d60*/  @!P0 BRA `(.L_x_308) ;  /* 0xfffffffc00f08947 */ /* 0x004fea000383ffff */
[----:B------:R-:W-:Y:S05]  /*10d70*/  BRA `(.L_x_341) ;  /* 0xffffffe800547947 */ /* 0x000fea000383ffff */
.L_x_316:
[----:B------:R-:W-:Y:S01]  /*10d80*/  BSSY B0, `(.L_x_342) ;  /* 0x0000006000007945 */ /* 0x000fe20003800000 */
[----:B------:R-:W-:-:S07]  /*10d90*/  IMAD.MOV.U32 R2, RZ, RZ, -0x1 ;  /* 0xffffffffff027424 */ /* 0x000fce00078e00ff */
[----:B------:R-:W-:Y:S05]  /*10da0*/  WARPSYNC.COLLECTIVE R2, `(.L_x_343) ;  /* 0x00000000020c7348 */ /* 0x000fea0003c00000 */
[----:B------:R-:W-:Y:S02]  /*10db0*/  ELECT P0, UR62, PT ;  /* 0x00000000003e782f */ /* 0x000fe40003800000 */
[----:B------:R-:W-:Y:S01]  /*10dc0*/  MOV R2, UR62 ;  /* 0x0000003e00027c02 */ /* 0x000fe20008000f00 */
[----:B------:R-:W-:Y:S10]  /*10dd0*/  ENDCOLLECTIVE ;  /* 0x000000000000791b */ /* 0x000ff40003800000 */
.L_x_343:
[----:B------:R-:W-:Y:S05]  /*10de0*/  BSYNC B0 ;  /* 0x0000000000007941 */ /* 0x000fea0003800000 */
.L_x_342:
[----:B------:R-:W-:Y:S05]  /*10df0*/  BRA `(.L_x_344) ;  /* 0xfffffff000c47947 */ /* 0x000fea000383ffff */
.L_x_320:
[----:B0-----:R0:W1:Y:S02]  /*10e00*/  SYNCS.PHASECHK.TRANS64.TRYWAIT P0, [R7+URZ], R2 ;  /* 0x00000002070075a7 */ /* 0x001064000800017f */
[----:B-1----:R-:W-:Y:S05]  /*10e10*/  @!P0 NANOSLEEP.SYNCS 0x989680 ;  /* 0x009896800000895d */ /* 0x002fea0003900000 */
[----:B------:R-:W1:Y:S02]  /*10e20*/  @!P0 SYNCS.PHASECHK.TRANS64 P0, [R7+URZ], R2 ;  /* 0x00000002070085a7 */ /* 0x000e64000800007f */
[----:B-1----:R-:W-:Y:S05]  /*10e30*/  @!P0 BRA `(.L_x_320) ;  /* 0xfffffffc00f08947 */ /* 0x002fea000383ffff */
[----:B------:R-:W-:Y:S05]  /*10e40*/  BRA `(.L_x_345) ;  /* 0xfffffff400087947 */ /* 0x000fea000383ffff */
.L_x_321:
[----:B0-----:R0:W1:Y:S02]  /*10e50*/  SYNCS.PHASECHK.TRANS64.TRYWAIT P0, [R9+URZ], R4 ;  /* 0x00000004090075a7 */ /* 0x001064000800017f */
[----:B-1----:R-:W-:Y:S05]  /*10e60*/  @!P0 NANOSLEEP.SYNCS 0x989680 ;  /* 0x009896800000895d */ /* 0x002fea0003900000 */
[----:B------:R-:W1:Y:S02]  /*10e70*/  @!P0 SYNCS.PHASECHK.TRANS64 P0, [R9+URZ], R4 ;  /* 0x00000004090085a7 */ /* 0x000e64000800007f */
[----:B-1----:R-:W-:Y:S05]  /*10e80*/  @!P0 BRA `(.L_x_321) ;  /* 0xfffffffc00f08947 */ /* 0x002fea000383ffff */
[----:B------:R-:W-:Y:S05]  /*10e90*/  BRA `(.L_x_346) ;  /* 0xfffffff400187947 */ /* 0x000fea000383ffff */
.L_x_322:
[----:B0-----:R0:W1:Y:S02]  /*10ea0*/  SYNCS.PHASECHK.TRANS64.TRYWAIT P0, [R6+URZ], R5 ;  /* 0x00000005060075a7 */ /* 0x001064000800017f */
[----:B-1----:R-:W-:Y:S05]  /*10eb0*/  @!P0 NANOSLEEP.SYNCS 0x989680 ;  /* 0x009896800000895d */ /* 0x002fea0003900000 */
[----:B------:R-:W1:Y:S02]  /*10ec0*/  @!P0 SYNCS.PHASECHK.TRANS64 P0, [R6+URZ], R5 ;  /* 0x00000005060085a7 */ /* 0x000e64000800007f */
[----:B-1----:R-:W-:Y:S05]  /*10ed0*/  @!P0 BRA `(.L_x_322) ;  /* 0xfffffffc00f08947 */ /* 0x002fea000383ffff */
[----:B------:R-:W-:Y:S05]  /*10ee0*/  BRA `(.L_x_347) ;  /* 0xfffffff400287947 */ /* 0x000fea000383ffff */
.L_x_323:
[----:B0-----:R0:W1:Y:S02]  /*10ef0*/  SYNCS.PHASECHK.TRANS64.TRYWAIT P0, [R9+URZ], R4 ;  /* 0x00000004090075a7 */ /* 0x001064000800017f */
[----:B-1----:R-:W-:Y:S05]  /*10f00*/  @!P0 NANOSLEEP.SYNCS 0x989680 ;  /* 0x009896800000895d */ /* 0x002fea0003900000 */
[----:B------:R-:W1:Y:S02]  /*10f10*/  @!P0 SYNCS.PHASECHK.TRANS64 P0, [R9+URZ], R4 ;  /* 0x00000004090085a7 */ /* 0x000e64000800007f */
[----:B-1----:R-:W-:Y:S05]  /*10f20*/  @!P0 BRA `(.L_x_323) ;  /* 0xfffffffc00f08947 */ /* 0x002fea000383ffff */
[----:B------:R-:W-:Y:S05]  /*10f30*/  BRA `(.L_x_348) ;  /* 0xfffffff400387947 */ /* 0x000fea000383ffff */
.L_x_324:
[----:B0-----:R0:W1:Y:S02]  /*10f40*/  SYNCS.PHASECHK.TRANS64.TRYWAIT P0, [R6+URZ], R5 ;  /* 0x00000005060075a7 */ /* 0x001064000800017f */
[----:B-1----:R-:W-:Y:S05]  /*10f50*/  @!P0 NANOSLEEP.SYNCS 0x989680 ;  /* 0x009896800000895d */ /* 0x002fea0003900000 */
[----:B------:R-:W1:Y:S02]  /*10f60*/  @!P0 SYNCS.PHASECHK.TRANS64 P0, [R6+URZ], R5 ;  /* 0x00000005060085a7 */ /* 0x000e64000800007f */
[----:B-1----:R-:W-:Y:S05]  /*10f70*/  @!P0 BRA `(.L_x_324) ;  /* 0xfffffffc00f08947 */ /* 0x002fea000383ffff */
[----:B------:R-:W-:Y:S05]  /*10f80*/  BRA `(.L_x_349) ;  /* 0xfffffff400487947 */ /* 0x000fea000383ffff */
.L_x_325:
[----:B0-----:R0:W1:Y:S02]  /*10f90*/  SYNCS.PHASECHK.TRANS64.TRYWAIT P0, [R9+URZ], R4 ;  /* 0x00000004090075a7 */ /* 0x001064000800017f */
[----:B-1----:R-:W-:Y:S05]  /*10fa0*/  @!P0 NANOSLEEP.SYNCS 0x989680 ;  /* 0x009896800000895d */ /* 0x002fea0003900000 */
[----:B------:R-:W1:Y:S02]  /*10fb0*/  @!P0 SYNCS.PHASECHK.TRANS64 P0, [R9+URZ], R4 ;  /* 0x00000004090085a7 */ /* 0x000e64000800007f */
[----:B-1----:R-:W-:Y:S05]  /*10fc0*/  @!P0 BRA `(.L_x_325) ;  /* 0xfffffffc00f08947 */ /* 0x002fea000383ffff */
[----:B------:R-:W-:Y:S05]  /*10fd0*/  BRA `(.L_x_350) ;  /* 0xfffffff400587947 */ /* 0x000fea000383ffff */
.L_x_326:
[----:B0-----:R0:W1:Y:S02]  /*10fe0*/  SYNCS.PHASECHK.TRANS64.TRYWAIT P0, [R6+URZ], R5 ;  /* 0x00000005060075a7 */ /* 0x001064000800017f */
[----:B-1----:R-:W-:Y:S05]  /*10ff0*/  @!P0 NANOSLEEP.SYNCS 0x989680 ;  /* 0x009896800000895d */ /* 0x002fea0003900000 */
[----:B------:R-:W1:Y:S02]  /*11000*/  @!P0 SYNCS.PHASECHK.TRANS64 P0, [R6+URZ], R5 ;  /* 0x00000005060085a7 */ /* 0x000e64000800007f */
[----:B-1----:R-:W-:Y:S05]  /*11010*/  @!P0 BRA `(.L_x_326) ;  /* 0xfffffffc00f08947 */ /* 0x002fea000383ffff */
[----:B------:R-:W-:Y:S05]  /*11020*/  BRA `(.L_x_351) ;  /* 0xfffffff400687947 */ /* 0x000fea000383ffff */
.L_x_327:
[----:B0-----:R0:W1:Y:S02]  /*11030*/  SYNCS.PHASECHK.TRANS64.TRYWAIT P0, [R9+URZ], R4 ;  /* 0x00000004090075a7 */ /* 0x001064000800017f */
[----:B-1----:R-:W-:Y:S05]  /*11040*/  @!P0 NANOSLEEP.SYNCS 0x989680 ;  /* 0x009896800000895d */ /* 0x002fea0003900000 */
[----:B------:R-:W1:Y:S02]  /*11050*/  @!P0 SYNCS.PHASECHK.TRANS64 P0, [R9+URZ], R4 ;  /* 0x00000004090085a7 */ /* 0x000e64000800007f */
[----:B-1----:R-:W-:Y:S05]  /*11060*/  @!P0 BRA `(.L_x_327) ;  /* 0xfffffffc00f08947 */ /* 0x002fea000383ffff */
[----:B------:R-:W-:Y:S05]  /*11070*/  BRA `(.L_x_352) ;  /* 0xfffffff400787947 */ /* 0x000fea000383ffff */
.L_x_328:
[----:B0-----:R0:W1:Y:S02]  /*11080*/  SYNCS.PHASECHK.TRANS64.TRYWAIT P0, [R6+URZ], R5 ;  /* 0x00000005060075a7 */ /* 0x001064000800017f */
[----:B-1----:R-:W-:Y:S05]  /*11090*/  @!P0 NANOSLEEP.SYNCS 0x989680 ;  /* 0x009896800000895d */ /* 0x002fea0003900000 */
[----:B------:R-:W1:Y:S02]  /*110a0*/  @!P0 SYNCS.PHASECHK.TRANS64 P0, [R6+URZ], R5 ;  /* 0x00000005060085a7 */ /* 0x000e64000800007f */
[----:B-1----:R-:W-:Y:S05]  /*110b0*/  @!P0 BRA `(.L_x_328) ;  /* 0xfffffffc00f08947 */ /* 0x002fea000383ffff */
[----:B------:R-:W-:Y:S05]  /*110c0*/  BRA `(.L_x_353) ;  /* 0xfffffff400887947 */ /* 0x000fea000383ffff */
.L_x_329:
[----:B0-----:R0:W1:Y:S02]  /*110d0*/  SYNCS.PHASECHK.TRANS64.TRYWAIT P0, [R9+URZ], R4 ;  /* 0x00000004090075a7 */ /* 0x001064000800017f */
[----:B-1----:R-:W-:Y:S05]  /*110e0*/  @!P0 NANOSLEEP.SYNCS 0x989680 ;  /* 0x009896800000895d */ /* 0x002fea0003900000 */
[----:B------:R-:W1:Y:S02]  /*110f0*/  @!P0 SYNCS.PHASECHK.TRANS64 P0, [R9+URZ], R4 ;  /* 0x00000004090085a7 */ /* 0x000e64000800007f */
[----:B-1----:R-:W-:Y:S05]  /*11100*/  @!P0 BRA `(.L_x_329) ;  /* 0xfffffffc00f08947 */ /* 0x002fea000383ffff */
[----:B------:R-:W-:Y:S05]  /*11110*/  BRA `(.L_x_354) ;  /* 0xfffffff400987947 */ /* 0x000fea000383ffff */
.L_x_330:
[----:B0-----:R0:W1:Y:S02]  /*11120*/  SYNCS.PHASECHK.TRANS64.TRYWAIT P0, [R6+URZ], R5 ;  /* 0x00000005060075a7 */ /* 0x001064000800017f */
[----:B-1----:R-:W-:Y:S05]  /*11130*/  @!P0 NANOSLEEP.SYNCS 0x989680 ;  /* 0x009896800000895d */ /* 0x002fea0003900000 */
[----:B------:R-:W1:Y:S02]  /*11140*/  @!P0 SYNCS.PHASECHK.TRANS64 P0, [R6+URZ], R5 ;  /* 0x00000005060085a7 */ /* 0x000e64000800007f */
[----:B-1----:R-:W-:Y:S05]  /*11150*/  @!P0 BRA `(.L_x_330) ;  /* 0xfffffffc00f08947 */ /* 0x002fea000383ffff */
[----:B------:R-:W-:Y:S05]  /*11160*/  BRA `(.L_x_355) ;  /* 0xfffffff400a87947 */ /* 0x000fea000383ffff */
.L_x_331:
[----:B0-----:R0:W1:Y:S02]  /*11170*/  SYNCS.PHASECHK.TRANS64.TRYWAIT P0, [R9+URZ], R4 ;  /* 0x00000004090075a7 */ /* 0x001064000800017f */
[----:B-1----:R-:W-:Y:S05]  /*11180*/  @!P0 NANOSLEEP.SYNCS 0x989680 ;  /* 0x009896800000895d */ /* 0x002fea0003900000 */
[----:B------:R-:W1:Y:S02]  /*11190*/  @!P0 SYNCS.PHASECHK.TRANS64 P0, [R9+URZ], R4 ;  /* 0x00000004090085a7 */ /* 0x000e64000800007f */
[----:B-1----:R-:W-:Y:S05]  /*111a0*/  @!P0 BRA `(.L_x_331) ;  /* 0xfffffffc00f08947 */ /* 0x002fea000383ffff */
[----:B------:R-:W-:Y:S05]  /*111b0*/  BRA `(.L_x_356) ;  /* 0xfffffff400b87947 */ /* 0x000fea000383ffff */
.L_x_332:
[----:B0-----:R0:W1:Y:S02]  /*111c0*/  SYNCS.PHASECHK.TRANS64.TRYWAIT P0, [R6+URZ], R5 ;  /* 0x00000005060075a7 */ /* 0x001064000800017f */
[----:B-1----:R-:W-:Y:S05]  /*111d0*/  @!P0 NANOSLEEP.SYNCS 0x989680 ;  /* 0x009896800000895d */ /* 0x002fea0003900000 */
[----:B------:R-:W1:Y:S02]  /*111e0*/  @!P0 SYNCS.PHASECHK.TRANS64 P0, [R6+URZ], R5 ;  /* 0x00000005060085a7 */ /* 0x000e64000800007f */
[----:B-1----:R-:W-:Y:S05]  /*111f0*/  @!P0 BRA `(.L_x_332) ;  /* 0xfffffffc00f08947 */ /* 0x002fea000383ffff */
[----:B------:R-:W-:Y:S05]  /*11200*/  BRA `(.L_x_357) ;  /* 0xfffffff400c87947 */ /* 0x000fea000383ffff */
.L_x_333:
[----:B0-----:R0:W1:Y:S02]  /*11210*/  SYNCS.PHASECHK.TRANS64.TRYWAIT P0, [R9+URZ], R4 ;  /* 0x00000004090075a7 */ /* 0x001064000800017f */
[----:B-1----:R-:W-:Y:S05]  /*11220*/  @!P0 NANOSLEEP.SYNCS 0x989680 ;  /* 0x009896800000895d */ /* 0x002fea0003900000 */
[----:B------:R-:W1:Y:S02]  /*11230*/  @!P0 SYNCS.PHASECHK.TRANS64 P0, [R9+URZ], R4 ;  /* 0x00000004090085a7 */ /* 0x000e64000800007f */
[----:B-1----:R-:W-:Y:S05]  /*11240*/  @!P0 BRA `(.L_x_333) ;  /* 0xfffffffc00f08947 */ /* 0x002fea000383ffff */
[----:B------:R-:W-:Y:S05]  /*11250*/  BRA `(.L_x_358) ;  /* 0xfffffff400d87947 */ /* 0x000fea000383ffff */
.L_x_334:
[----:B0-----:R0:W1:Y:S02]  /*11260*/  SYNCS.PHASECHK.TRANS64.TRYWAIT P0, [R6+URZ], R5 ;  /* 0x00000005060075a7 */ /* 0x001064000800017f */
[----:B-1----:R-:W-:Y:S05]  /*11270*/  @!P0 NANOSLEEP.SYNCS 0x989680 ;  /* 0x009896800000895d */ /* 0x002fea0003900000 */
[----:B------:R-:W1:Y:S02]  /*11280*/  @!P0 SYNCS.PHASECHK.TRANS64 P0, [R6+URZ], R5 ;  /* 0x00000005060085a7 */ /* 0x000e64000800007f */
[----:B-1----:R-:W-:Y:S05]  /*11290*/  @!P0 BRA `(.L_x_334) ;  /* 0xfffffffc00f08947 */ /* 0x002fea000383ffff */
[----:B------:R-:W-:Y:S05]  /*112a0*/  BRA `(.L_x_359) ;  /* 0xfffffff400e87947 */ /* 0x000fea000383ffff */
.L_x_335:
[----:B0-----:R0:W1:Y:S02]  /*112b0*/  SYNCS.PHASECHK.TRANS64.TRYWAIT P0, [R9+URZ], R4 ;  /* 0x00000004090075a7 */ /* 0x001064000800017f */
[----:B-1----:R-:W-:Y:S05]  /*112c0*/  @!P0 NANOSLEEP.SYNCS 0x989680 ;  /* 0x009896800000895d */ /* 0x002fea0003900000 */
[----:B------:R-:W1:Y:S02]  /*112d0*/  @!P0 SYNCS.PHASECHK.TRANS64 P0, [R9+URZ], R4 ;  /* 0x00000004090085a7 */ /* 0x000e64000800007f */
[----:B-1----:R-:W-:Y:S05]  /*112e0*/  @!P0 BRA `(.L_x_335) ;  /* 0xfffffffc00f08947 */ /* 0x002fea000383ffff */
[----:B------:R-:W-:Y:S05]  /*112f0*/  BRA `(.L_x_360) ;  /* 0xfffffff400f87947 */ /* 0x000fea000383ffff */
.L_x_336:
[----:B-1----:R1:W2:Y:S02]  /*11300*/  SYNCS.PHASECHK.TRANS64.TRYWAIT P0, [R6+URZ], R5 ;  /* 0x00000005060075a7 */ /* 0x0022a4000800017f */
[----:B--2---:R-:W-:Y:S05]  /*11310*/  @!P0 NANOSLEEP.SYNCS 0x989680 ;  /* 0x009896800000895d */ /* 0x004fea0003900000 */
[----:B------:R-:W2:Y:S02]  /*11320*/  @!P0 SYNCS.PHASECHK.TRANS64 P0, [R6+URZ], R5 ;  /* 0x00000005060085a7 */ /* 0x000ea4000800007f */
[----:B--2---:R-:W-:Y:S05]  /*11330*/  @!P0 BRA `(.L_x_336) ;  /* 0xfffffffc00f08947 */ /* 0x004fea000383ffff */
[----:B------:R-:W-:Y:S05]  /*11340*/  BRA `(.L_x_361) ;  /* 0xfffffff800007947 */ /* 0x000fea000383ffff */
.L_x_362:
[----:B------:R-:W-:-:S00]  /*11350*/  BRA `(.L_x_362) ;  /* 0xfffffffc00fc7947 */ /* 0x000fc0000383ffff */
[----:B------:R-:W-:-:S00]  /*11360*/  NOP ;  /* 0x0000000000007918 */ /* 0x000fc00000000000 */
        /* <DEDUP_REMOVED lines=9> */
.L_x_363:


//--------------------- .nv.shared._ZN7cutlass13device_kernelINS_4gemm6kernel13GemmUniversalIN4cute5tupleIJiiiiEEENS1_10collective13CollectiveMmaINS1_37MainloopSm90TmaGmmaWarpSpecializedFP8ILi18ENS5_IJNS4_1CILi8EEENSA_ILi1EEESC_EEENS1_35KernelTmaWarpSpecializedCooperativeEEENS5_IJNSA_ILi128EEENSA_ILi256EEENSA_ILi32EEEEEENS_12float_e5m2_tENS5_IJlSC_lEEESK_SL_NS4_8TiledMMAINS4_8MMA_AtomIJNS4_4SM904GMMA31MMA_64x256x32_F32E5M2E5M2_SS_TNILNSP_7ScaleInE1ELSR_1EEEEEENS4_6LayoutINS5_IJNSA_ILi2EEESC_SC_EEENS5_IJSC_NSA_ILi0EEESX_EEEEENS5_IJNS4_10UnderscoreES10_S10_EEEEENS4_13SM90_TMA_LOADENS4_14ComposedLayoutINS4_7SwizzleILi1ELi4ELi3EEENS4_18smem_ptr_flag_bitsILi8EEENSU_INS5_IJSB_SI_EEENS5_IJSI_SC_EEEEEEEvNS4_8identityENS4_23SM90_TMA_LOAD_MULTICASTES1C_vS1D_EENS_8epilogue10collective6detail29Sm90TmaWarpSpecializedAdapterINS1H_15DefaultEpilogueISK_SL_SL_NS1G_6thread17LinearCombinationISK_Li1EffLNS1L_9ScaleType4KindE0ELNS_15FloatRoundStyleE2ESK_EENS1_15EpilogueDefaultEEEEEvvEEEEvNT_6ParamsE --------------------------
	.section	.nv.shared._ZN7cutlass13device_kernelINS_4gemm6kernel13GemmUniversalIN4cute5tupleIJiiiiEEENS1_10collective13CollectiveMmaINS1_37MainloopSm90TmaGmmaWarpSpecializedFP8ILi18ENS5_IJNS4_1CILi8EEENSA_ILi1EEESC_EEENS1_35KernelTmaWarpSpecializedCooperativeEEENS5_IJNSA_ILi128EEENSA_ILi256EEENSA_ILi32EEEEEENS_12float_e5m2_tENS5_IJlSC_lEEESK_SL_NS4_8TiledMMAINS4_8MMA_AtomIJNS4_4SM904GMMA31MMA_64x256x32_F32E5M2E5M2_SS_TNILNSP_7ScaleInE1ELSR_1EEEEEENS4_6LayoutINS5_IJNSA_ILi2EEESC_SC_EEENS5_IJSC_NSA_ILi0EEESX_EEEEENS5_IJNS4_10UnderscoreES10_S10_EEEEENS4_13SM90_TMA_LOADENS4_14ComposedLayoutINS4_7SwizzleILi1ELi4ELi3EEENS4_18smem_ptr_flag_bitsILi8EEENSU_INS5_IJSB_SI_EEENS5_IJSI_SC_EEEEEEEvNS4_8identityENS4_23SM90_TMA_LOAD_MULTICASTES1C_vS1D_EENS_8epilogue10collective6detail29Sm90TmaWarpSpecializedAdapterINS1H_15DefaultEpilogueISK_SL_SL_NS1G_6thread17LinearCombinationISK_Li1EffLNS1L_9ScaleType4KindE0ELNS_15FloatRoundStyleE2ESK_EENS1_15EpilogueDefaultEEEEEvvEEEEvNT_6ParamsE,"aw",@nobits
	.sectionflags	@""
	.align	16
	.zero		1024


//--------------------- .nv.shared.reserved.0     --------------------------
	.section	.nv.shared.reserved.0,"aw",@nobits
	.weak		__nv_reservedSMEM_offset_0_alias
	.size		__nv_reservedSMEM_offset_0_alias, 0, 0
	.other		__nv_reservedSMEM_offset_0_alias,@"STO_CUDA_RESERVED_SHARED STV_DEFAULT"
__nv_reservedSMEM_offset_0_alias:
	.zero		0


//--------------------- .nv.global                --------------------------
	.section	.nv.global,"aw",@nobits
.nv.global:
	.type		_ZN40_INTERNAL_446eda18_4_k_cu_15fc9aa4_243714cute1_E,@object
	.size		_ZN40_INTERNAL_446eda18_4_k_cu_15fc9aa4_243714cute1_E,(_ZN40_INTERNAL_446eda18_4_k_cu_15fc9aa4_243714cuda3std3__45__cpo6cbeginE - _ZN40_INTERNAL_446eda18_4_k_cu_15fc9aa4_243714cute1_E)
_ZN40_INTERNAL_446eda18_4_k_cu_15fc9aa4_243714cute1_E:
	.zero		1
	.type		_ZN40_INTERNAL_446eda18_4_k_cu_15fc9aa4_243714cuda3std3__45__cpo6cbeginE,@object
	.size		_ZN40_INTERNAL_446eda18_4_k_cu_15fc9aa4_243714cuda3std3__45__cpo6cbeginE,(_ZN40_INTERNAL_446eda18_4_k_cu_15fc9aa4_243714cuda3std3__48in_placeE - _ZN40_INTERNAL_446eda18_4_k_cu_15fc9aa4_243714cuda3std3__45__cpo6cbeginE)
_ZN40_INTERNAL_446eda18_4_k_cu_15fc9aa4_243714cuda3std3__45__cpo6cbeginE:
	.zero		1
	.type		_ZN40_INTERNAL_446eda18_4_k_cu_15fc9aa4_243714cuda3std3__48in_placeE,@object
	.size		_ZN40_INTERNAL_446eda18_4_k_cu_15fc9aa4_243714cuda3std3__48in_placeE,(_ZN40_INTERNAL_446eda18_4_k_cu_15fc9aa4_243714cuda3std6ranges3__45__cpo9iter_moveE - _ZN40_INTERNAL_446eda18_4_k_cu_15fc9aa4_243714cuda3std3__48in_placeE)
_ZN40_INTERNAL_446eda18_4_k_cu_15fc9aa4_243714cuda3std3__48in_placeE:
	.zero		1
	.type		_ZN40_INTERNAL_446eda18_4_k_cu_15fc9aa4_243714cuda3std6ranges3__45__cpo9iter_moveE,@object
	.size		_ZN40_INTERNAL_446eda18_4_k_cu_15fc9aa4_243714cuda3std6ranges3__45__cpo9iter_moveE,(_ZN40_INTERNAL_446eda18_4_k_cu_15fc9aa4_243714cuda3std3__45__cpo5beginE - _ZN40_INTERNAL_446eda18_4_k_cu_15fc9aa4_243714cuda3std6ranges3__45__cpo9iter_moveE)
_ZN40_INTERNAL_446eda18_4_k_cu_15fc9aa4_243714cuda3std6ranges3__45__cpo9iter_moveE:
	.zero		1
	.type		_ZN40_INTERNAL_446eda18_4_k_cu_15fc9aa4_243714cuda3std3__45__cpo5beginE,@object
	.size		_ZN40_INTERNAL_446eda18_4_k_cu_15fc9aa4_243714cuda3std3__45__cpo5beginE,(_ZN40_INTERNAL_446eda18_4_k_cu_15fc9aa4_243714cuda3std3__442_GLOBAL__N__446eda18_4_k_cu_15fc9aa4_243716ignoreE - _ZN40_INTERNAL_446eda18_4_k_cu_15fc9aa4_243714cuda3std3__45__cpo5beginE)
_ZN40_INTERNAL_446eda18_4_k_cu_15fc9aa4_243714cuda3std3__45__cpo5beginE:
	.zero		1
	.type		_ZN40_INTERNAL_446eda18_4_k_cu_15fc9aa4_243714cuda3std3__442_GLOBAL__N__446eda18_4_k_cu_15fc9aa4_243716ignoreE,@object
	.size		_ZN40_INTERNAL_446eda18_4_k_cu_15fc9aa4_243714cuda3std3__442_GLOBAL__N__446eda18_4_k_cu_15fc9aa4_243716ignoreE,(_ZN40_INTERNAL_446eda18_4_k_cu_15fc9aa4_243714cute7productE - _ZN40_INTERNAL_446eda18_4_k_cu_15fc9aa4_243714cuda3std3__442_GLOBAL__N__446eda18_4_k_cu_15fc9aa4_243716ignoreE)
_ZN40_INTERNAL_446eda18_4_k_cu_15fc9aa4_243714cuda3std3__442_GLOBAL__N__446eda18_4_k_cu_15fc9aa4_243716ignoreE:
	.zero		1
	.type		_ZN40_INTERNAL_446eda18_4_k_cu_15fc9aa4_243714cute7productE,@object
	.size		_ZN40_INTERNAL_446eda18_4_k_cu_15fc9aa4_243714cute7productE,(_ZN40_INTERNAL_446eda18_4_k_cu_15fc9aa4_243714cuda3std3__45__cpo3endE - _ZN40_INTERNAL_446eda18_4_k_cu_15fc9aa4_243714cute7productE)
_ZN40_INTERNAL_446eda18_4_k_cu_15fc9aa4_243714cute7productE:
	.zero		1
	.type		_ZN40_INTERNAL_446eda18_4_k_cu_15fc9aa4_243714cuda3std3__45__cpo3endE,@object
	.size		_ZN40_INTERNAL_446eda18_4_k_cu_15fc9aa4_243714cuda3std3__45__cpo3endE,(_ZN40_INTERNAL_446eda18_4_k_cu_15fc9aa4_243714cuda3std3__419piecewise_constructE - _ZN40_INTERNAL_446eda18_4_k_cu_15fc9aa4_243714cuda3std3__45__cpo3endE)
_ZN40_INTERNAL_446eda18_4_k_cu_15fc9aa4_243714cuda3std3__45__cpo3endE:
	.zero		1
	.type		_ZN40_INTERNAL_446eda18_4_k_cu_15fc9aa4_243714cuda3std3__419piecewise_constructE,@object
	.size		_ZN40_INTERNAL_446eda18_4_k_cu_15fc9aa4_243714cuda3std3__419piecewise_constructE,(_ZN40_INTERNAL_446eda18_4_k_cu_15fc9aa4_243714cuda3std3__45__cpo4cendE - _ZN40_INTERNAL_446eda18_4_k_cu_15fc9aa4_243714cuda3std3__419piecewise_constructE)
_ZN40_INTERNAL_446eda18_4_k_cu_15fc9aa4_243714cuda3std3__419piecewise_constructE:
	.zero		1
	.type		_ZN40_INTERNAL_446eda18_4_k_cu_15fc9aa4_243714cuda3std3__45__cpo4cendE,@object
	.size		_ZN40_INTERNAL_446eda18_4_k_cu_15fc9aa4_243714cuda3std3__45__cpo4cendE,(_ZN40_INTERNAL_446eda18_4_k_cu_15fc9aa4_243714cuda3std6ranges3__45__cpo4swapE - _ZN40_INTERNAL_446eda18_4_k_cu_15fc9aa4_243714cuda3std3__45__cpo4cendE)
_ZN40_INTERNAL_446eda18_4_k_cu_15fc9aa4_243714cuda3std3__45__cpo4cendE:
	.zero		1
	.type		_ZN40_INTERNAL_446eda18_4_k_cu_15fc9aa4_243714cuda3std6ranges3__45__cpo4swapE,@object
	.size		_ZN40_INTERNAL_446eda18_4_k_cu_15fc9aa4_243714cuda3std6ranges3__45__cpo4swapE,(.L_7 - _ZN40_INTERNAL_446eda18_4_k_cu_15fc9aa4_243714cuda3std6ranges3__45__cpo4swapE)
_ZN40_INTERNAL_446eda18_4_k_cu_15fc9aa4_243714cuda3std6ranges3__45__cpo4swapE:
	.zero		1
.L_7:


//--------------------- .nv.constant0._ZN7cutlass13device_kernelINS_4gemm6kernel13GemmUniversalIN4cute5tupleIJiiiiEEENS1_10collective13CollectiveMmaINS1_37MainloopSm90TmaGmmaWarpSpecializedFP8ILi18ENS5_IJNS4_1CILi8EEENSA_ILi1EEESC_EEENS1_35KernelTmaWarpSpecializedCooperativeEEENS5_IJNSA_ILi128EEENSA_ILi256EEENSA_ILi32EEEEEENS_12float_e5m2_tENS5_IJlSC_lEEESK_SL_NS4_8TiledMMAINS4_8MMA_AtomIJNS4_4SM904GMMA31MMA_64x256x32_F32E5M2E5M2_SS_TNILNSP_7ScaleInE1ELSR_1EEEEEENS4_6LayoutINS5_IJNSA_ILi2EEESC_SC_EEENS5_IJSC_NSA_ILi0EEESX_EEEEENS5_IJNS4_10UnderscoreES10_S10_EEEEENS4_13SM90_TMA_LOADENS4_14ComposedLayoutINS4_7SwizzleILi1ELi4ELi3EEENS4_18smem_ptr_flag_bitsILi8EEENSU_INS5_IJSB_SI_EEENS5_IJSI_SC_EEEEEEEvNS4_8identityENS4_23SM90_TMA_LOAD_MULTICASTES1C_vS1D_EENS_8epilogue10collective6detail29Sm90TmaWarpSpecializedAdapterINS1H_15DefaultEpilogueISK_SL_SL_NS1G_6thread17LinearCombinationISK_Li1EffLNS1L_9ScaleType4KindE0ELNS_15FloatRoundStyleE2ESK_EENS1_15EpilogueDefaultEEEEEvvEEEEvNT_6ParamsE --------------------------
	.section	.nv.constant0._ZN7cutlass13device_kernelINS_4gemm6kernel13GemmUniversalIN4cute5tupleIJiiiiEEENS1_10collective13CollectiveMmaINS1_37MainloopSm90TmaGmmaWarpSpecializedFP8ILi18ENS5_IJNS4_1CILi8EEENSA_ILi1EEESC_EEENS1_35KernelTmaWarpSpecializedCooperativeEEENS5_IJNSA_ILi128EEENSA_ILi256EEENSA_ILi32EEEEEENS_12float_e5m2_tENS5_IJlSC_lEEESK_SL_NS4_8TiledMMAINS4_8MMA_AtomIJNS4_4SM904GMMA31MMA_64x256x32_F32E5M2E5M2_SS_TNILNSP_7ScaleInE1ELSR_1EEEEEENS4_6LayoutINS5_IJNSA_ILi2EEESC_SC_EEENS5_IJSC_NSA_ILi0EEESX_EEEEENS5_IJNS4_10UnderscoreES10_S10_EEEEENS4_13SM90_TMA_LOADENS4_14ComposedLayoutINS4_7SwizzleILi1ELi4ELi3EEENS4_18smem_ptr_flag_bitsILi8EEENSU_INS5_IJSB_SI_EEENS5_IJSI_SC_EEEEEEEvNS4_8identityENS4_23SM90_TMA_LOAD_MULTICASTES1C_vS1D_EENS_8epilogue10collective6detail29Sm90TmaWarpSpecializedAdapterINS1H_15DefaultEpilogueISK_SL_SL_NS1G_6thread17LinearCombinationISK_Li1EffLNS1L_9ScaleType4KindE0ELNS_15FloatRoundStyleE2ESK_EENS1_15EpilogueDefaultEEEEEvvEEEEvNT_6ParamsE,"a",@progbits
	.sectionflags	@""
	.align	4
.nv.constant0._ZN7cutlass13device_kernelINS_4gemm6kernel13GemmUniversalIN4cute5tupleIJiiiiEEENS1_10collective13CollectiveMmaINS1_37MainloopSm90TmaGmmaWarpSpecializedFP8ILi18ENS5_IJNS4_1CILi8EEENSA_ILi1EEESC_EEENS1_35KernelTmaWarpSpecializedCooperativeEEENS5_IJNSA_ILi128EEENSA_ILi256EEENSA_ILi32EEEEEENS_12float_e5m2_tENS5_IJlSC_lEEESK_SL_NS4_8TiledMMAINS4_8MMA_AtomIJNS4_4SM904GMMA31MMA_64x256x32_F32E5M2E5M2_SS_TNILNSP_7ScaleInE1ELSR_1EEEEEENS4_6LayoutINS5_IJNSA_ILi2EEESC_SC_EEENS5_IJSC_NSA_ILi0EEESX_EEEEENS5_IJNS4_10UnderscoreES10_S10_EEEEENS4_13SM90_TMA_LOADENS4_14ComposedLayoutINS4_7SwizzleILi1ELi4ELi3EEENS4_18smem_ptr_flag_bitsILi8EEENSU_INS5_IJSB_SI_EEENS5_IJSI_SC_EEEEEEEvNS4_8identityENS4_23SM90_TMA_LOAD_MULTICASTES1C_vS1D_EENS_8epilogue10collective6detail29Sm90TmaWarpSpecializedAdapterINS1H_15DefaultEpilogueISK_SL_SL_NS1G_6thread17LinearCombinationISK_Li1EffLNS1L_9ScaleType4KindE0ELNS_15FloatRoundStyleE2ESK_EENS1_15EpilogueDefaultEEEEEvvEEEEvNT_6ParamsE:
	.zero		1664


//--------------------- SYMBOLS --------------------------

	.type		.nv.reservedSmem.offset0,@object
	.size		.nv.reservedSmem.offset0,0x4
